//
// Generated by NVIDIA NVVM Compiler
//
// Compiler Build ID: CL-36424714
// Cuda compilation tools, release 13.0, V13.0.88
// Based on NVVM 20.0.0
//

.version 9.0
.target sm_100
.address_size 64

	// .globl	_Z7softmaxPfS_S_S_i

.visible .entry _Z7softmaxPfS_S_S_i(
	.param .u64 .ptr .align 1 _Z7softmaxPfS_S_S_i_param_0,
	.param .u64 .ptr .align 1 _Z7softmaxPfS_S_S_i_param_1,
	.param .u64 .ptr .align 1 _Z7softmaxPfS_S_S_i_param_2,
	.param .u64 .ptr .align 1 _Z7softmaxPfS_S_S_i_param_3,
	.param .u32 _Z7softmaxPfS_S_S_i_param_4
)
{
	.reg .pred 	%p<25>;
	.reg .b32 	%r<67>;
	.reg .b32 	%f<79>;
	.reg .b64 	%rd<52>;

	ld.param.u64 	%rd19, [_Z7softmaxPfS_S_S_i_param_0];
	ld.param.u64 	%rd20, [_Z7softmaxPfS_S_S_i_param_1];
	ld.param.u64 	%rd21, [_Z7softmaxPfS_S_S_i_param_2];
	ld.param.u64 	%rd22, [_Z7softmaxPfS_S_S_i_param_3];
	ld.param.u32 	%r36, [_Z7softmaxPfS_S_S_i_param_4];
	cvta.to.global.u64 	%rd1, %rd20;
	cvta.to.global.u64 	%rd2, %rd22;
	cvta.to.global.u64 	%rd3, %rd21;
	mov.u32 	%r37, %ctaid.x;
	mov.u32 	%r38, %ntid.x;
	mov.u32 	%r39, %tid.x;
	mad.lo.s32 	%r1, %r37, %r38, %r39;
	setp.ge.s32 	%p1, %r1, %r36;
	@%p1 bra 	$L__BB0_19;
	cvta.to.global.u64 	%rd23, %rd19;
	mul.wide.s32 	%rd24, %r1, 4;
	add.s64 	%rd25, %rd23, %rd24;
	ld.global.f32 	%f3, [%rd25];
	fma.rn.f32 	%f4, %f3, 0f3BBB989D, 0f3F000000;
	cvt.sat.f32.f32 	%f5, %f4;
	mov.f32 	%f6, 0f4B400001;
	mov.f32 	%f7, 0f437C0000;
	fma.rm.f32 	%f8, %f5, %f7, %f6;
	add.f32 	%f9, %f8, 0fCB40007F;
	neg.f32 	%f10, %f9;
	fma.rn.f32 	%f11, %f3, 0f3FB8AA3B, %f10;
	fma.rn.f32 	%f12, %f3, 0f32A57060, %f11;
	mov.b32 	%r41, %f8;
	shl.b32 	%r42, %r41, 23;
	mov.b32 	%f13, %r42;
	ex2.approx.ftz.f32 	%f14, %f12;
	mul.f32 	%f15, %f14, %f13;
	add.s64 	%rd26, %rd3, %rd24;
	st.global.f32 	[%rd26], %f15;
	add.s64 	%rd4, %rd2, %rd24;
	st.global.f32 	[%rd4], %f15;
	cvt.rn.f32.s32 	%f1, %r36;
	mov.b32 	%r55, 0;
$L__BB0_2:
	mov.u32 	%r2, %r55;
	mov.b32 	%r43, 1;
	shl.b32 	%r61, %r43, %r2;
	cvt.rn.f32.s32 	%f16, %r61;
	div.rn.f32 	%f17, %f1, %f16;
	setp.ge.f32 	%p2, %f17, 0f3F800000;
	add.s32 	%r55, %r2, 1;
	@%p2 bra 	$L__BB0_2;
	sub.s32 	%r5, %r61, %r36;
	setp.lt.s32 	%p3, %r5, 1;
	@%p3 bra 	$L__BB0_15;
	and.b32  	%r6, %r5, 7;
	sub.s32 	%r45, %r36, %r61;
	setp.gt.u32 	%p4, %r45, -8;
	mov.b32 	%r59, 0;
	@%p4 bra 	$L__BB0_7;
	and.b32  	%r59, %r5, 2147483640;
	neg.s32 	%r57, %r59;
	add.s64 	%rd5, %rd3, 16;
	add.s64 	%rd6, %rd2, 16;
	mov.u32 	%r56, %r36;
$L__BB0_6:
	.pragma "nounroll";
	mul.wide.s32 	%rd27, %r56, 4;
	add.s64 	%rd28, %rd5, %rd27;
	add.s64 	%rd29, %rd6, %rd27;
	mov.b32 	%r46, 0;
	st.global.u32 	[%rd28+-16], %r46;
	st.global.u32 	[%rd29+-16], %r46;
	st.global.u32 	[%rd28+-12], %r46;
	st.global.u32 	[%rd29+-12], %r46;
	st.global.u32 	[%rd28+-8], %r46;
	st.global.u32 	[%rd29+-8], %r46;
	st.global.u32 	[%rd28+-4], %r46;
	st.global.u32 	[%rd29+-4], %r46;
	st.global.u32 	[%rd28], %r46;
	st.global.u32 	[%rd29], %r46;
	st.global.u32 	[%rd28+4], %r46;
	st.global.u32 	[%rd29+4], %r46;
	st.global.u32 	[%rd28+8], %r46;
	st.global.u32 	[%rd29+8], %r46;
	st.global.u32 	[%rd28+12], %r46;
	st.global.u32 	[%rd29+12], %r46;
	add.s32 	%r57, %r57, 8;
	add.s32 	%r56, %r56, 8;
	setp.ne.s32 	%p5, %r57, 0;
	@%p5 bra 	$L__BB0_6;
$L__BB0_7:
	setp.eq.s32 	%p6, %r6, 0;
	@%p6 bra 	$L__BB0_15;
	and.b32  	%r14, %r5, 3;
	setp.lt.u32 	%p7, %r6, 4;
	@%p7 bra 	$L__BB0_10;
	add.s32 	%r47, %r59, %r36;
	mul.wide.s32 	%rd30, %r47, 4;
	add.s64 	%rd31, %rd3, %rd30;
	mov.b32 	%r48, 0;
	st.global.u32 	[%rd31], %r48;
	add.s64 	%rd32, %rd2, %rd30;
	st.global.u32 	[%rd32], %r48;
	st.global.u32 	[%rd31+4], %r48;
	st.global.u32 	[%rd32+4], %r48;
	st.global.u32 	[%rd31+8], %r48;
	st.global.u32 	[%rd32+8], %r48;
	st.global.u32 	[%rd31+12], %r48;
	st.global.u32 	[%rd32+12], %r48;
	add.s32 	%r59, %r59, 4;
$L__BB0_10:
	setp.eq.s32 	%p8, %r14, 0;
	@%p8 bra 	$L__BB0_15;
	setp.eq.s32 	%p9, %r14, 1;
	@%p9 bra 	$L__BB0_13;
	add.s32 	%r49, %r59, %r36;
	mul.wide.s32 	%rd33, %r49, 4;
	add.s64 	%rd34, %rd3, %rd33;
	mov.b32 	%r50, 0;
	st.global.u32 	[%rd34], %r50;
	add.s64 	%rd35, %rd2, %rd33;
	st.global.u32 	[%rd35], %r50;
	st.global.u32 	[%rd34+4], %r50;
	st.global.u32 	[%rd35+4], %r50;
	add.s32 	%r59, %r59, 2;
$L__BB0_13:
	and.b32  	%r51, %r5, 1;
	setp.eq.b32 	%p10, %r51, 1;
	not.pred 	%p11, %p10;
	@%p11 bra 	$L__BB0_15;
	add.s32 	%r52, %r59, %r36;
	mul.wide.s32 	%rd36, %r52, 4;
	add.s64 	%rd37, %rd3, %rd36;
	mov.b32 	%r53, 0;
	st.global.u32 	[%rd37], %r53;
	add.s64 	%rd38, %rd2, %rd36;
	st.global.u32 	[%rd38], %r53;
$L__BB0_15:
	bar.sync 	0;
	setp.eq.s32 	%p12, %r2, 31;
	@%p12 bra 	$L__BB0_19;
$L__BB0_16:
	setp.ge.s32 	%p13, %r1, %r61;
	@%p13 bra 	$L__BB0_18;
	mul.wide.s32 	%rd39, %r61, 4;
	add.s64 	%rd40, %rd4, %rd39;
	ld.global.f32 	%f18, [%rd40];
	ld.global.f32 	%f19, [%rd4];
	add.f32 	%f20, %f18, %f19;
	st.global.f32 	[%rd4], %f20;
$L__BB0_18:
	shr.u32 	%r20, %r61, 1;
	setp.gt.u32 	%p14, %r61, 1;
	mov.u32 	%r61, %r20;
	@%p14 bra 	$L__BB0_16;
$L__BB0_19:
	setp.ne.s32 	%p15, %r1, 0;
	@%p15 bra 	$L__BB0_33;
	ld.global.f32 	%f2, [%rd2];
	setp.lt.s32 	%p16, %r36, 1;
	@%p16 bra 	$L__BB0_33;
	and.b32  	%r21, %r36, 15;
	setp.lt.u32 	%p17, %r36, 16;
	mov.b32 	%r64, 0;
	@%p17 bra 	$L__BB0_24;
	and.b32  	%r64, %r36, 2147483632;
	neg.s32 	%r62, %r64;
	add.s64 	%rd49, %rd3, 32;
	add.s64 	%rd48, %rd1, 32;
$L__BB0_23:
	.pragma "nounroll";
	ld.global.f32 	%f21, [%rd49+-32];
	div.rn.f32 	%f22, %f21, %f2;
	st.global.f32 	[%rd48+-32], %f22;
	ld.global.f32 	%f23, [%rd49+-28];
	div.rn.f32 	%f24, %f23, %f2;
	st.global.f32 	[%rd48+-28], %f24;
	ld.global.f32 	%f25, [%rd49+-24];
	div.rn.f32 	%f26, %f25, %f2;
	st.global.f32 	[%rd48+-24], %f26;
	ld.global.f32 	%f27, [%rd49+-20];
	div.rn.f32 	%f28, %f27, %f2;
	st.global.f32 	[%rd48+-20], %f28;
	ld.global.f32 	%f29, [%rd49+-16];
	div.rn.f32 	%f30, %f29, %f2;
	st.global.f32 	[%rd48+-16], %f30;
	ld.global.f32 	%f31, [%rd49+-12];
	div.rn.f32 	%f32, %f31, %f2;
	st.global.f32 	[%rd48+-12], %f32;
	ld.global.f32 	%f33, [%rd49+-8];
	div.rn.f32 	%f34, %f33, %f2;
	st.global.f32 	[%rd48+-8], %f34;
	ld.global.f32 	%f35, [%rd49+-4];
	div.rn.f32 	%f36, %f35, %f2;
	st.global.f32 	[%rd48+-4], %f36;
	ld.global.f32 	%f37, [%rd49];
	div.rn.f32 	%f38, %f37, %f2;
	st.global.f32 	[%rd48], %f38;
	ld.global.f32 	%f39, [%rd49+4];
	div.rn.f32 	%f40, %f39, %f2;
	st.global.f32 	[%rd48+4], %f40;
	ld.global.f32 	%f41, [%rd49+8];
	div.rn.f32 	%f42, %f41, %f2;
	st.global.f32 	[%rd48+8], %f42;
	ld.global.f32 	%f43, [%rd49+12];
	div.rn.f32 	%f44, %f43, %f2;
	st.global.f32 	[%rd48+12], %f44;
	ld.global.f32 	%f45, [%rd49+16];
	div.rn.f32 	%f46, %f45, %f2;
	st.global.f32 	[%rd48+16], %f46;
	ld.global.f32 	%f47, [%rd49+20];
	div.rn.f32 	%f48, %f47, %f2;
	st.global.f32 	[%rd48+20], %f48;
	ld.global.f32 	%f49, [%rd49+24];
	div.rn.f32 	%f50, %f49, %f2;
	st.global.f32 	[%rd48+24], %f50;
	ld.global.f32 	%f51, [%rd49+28];
	div.rn.f32 	%f52, %f51, %f2;
	st.global.f32 	[%rd48+28], %f52;
	add.s32 	%r62, %r62, 16;
	add.s64 	%rd49, %rd49, 64;
	add.s64 	%rd48, %rd48, 64;
	setp.ne.s32 	%p18, %r62, 0;
	@%p18 bra 	$L__BB0_23;
$L__BB0_24:
	setp.eq.s32 	%p19, %r21, 0;
	@%p19 bra 	$L__BB0_33;
	and.b32  	%r27, %r36, 7;
	setp.lt.u32 	%p20, %r21, 8;
	@%p20 bra 	$L__BB0_27;
	mul.wide.u32 	%rd41, %r64, 4;
	add.s64 	%rd42, %rd3, %rd41;
	ld.global.f32 	%f53, [%rd42];
	div.rn.f32 	%f54, %f53, %f2;
	add.s64 	%rd43, %rd1, %rd41;
	st.global.f32 	[%rd43], %f54;
	ld.global.f32 	%f55, [%rd42+4];
	div.rn.f32 	%f56, %f55, %f2;
	st.global.f32 	[%rd43+4], %f56;
	ld.global.f32 	%f57, [%rd42+8];
	div.rn.f32 	%f58, %f57, %f2;
	st.global.f32 	[%rd43+8], %f58;
	ld.global.f32 	%f59, [%rd42+12];
	div.rn.f32 	%f60, %f59, %f2;
	st.global.f32 	[%rd43+12], %f60;
	ld.global.f32 	%f61, [%rd42+16];
	div.rn.f32 	%f62, %f61, %f2;
	st.global.f32 	[%rd43+16], %f62;
	ld.global.f32 	%f63, [%rd42+20];
	div.rn.f32 	%f64, %f63, %f2;
	st.global.f32 	[%rd43+20], %f64;
	ld.global.f32 	%f65, [%rd42+24];
	div.rn.f32 	%f66, %f65, %f2;
	st.global.f32 	[%rd43+24], %f66;
	ld.global.f32 	%f67, [%rd42+28];
	div.rn.f32 	%f68, %f67, %f2;
	st.global.f32 	[%rd43+28], %f68;
	add.s32 	%r64, %r64, 8;
$L__BB0_27:
	setp.eq.s32 	%p21, %r27, 0;
	@%p21 bra 	$L__BB0_33;
	and.b32  	%r30, %r36, 3;
	setp.lt.u32 	%p22, %r27, 4;
	@%p22 bra 	$L__BB0_30;
	mul.wide.u32 	%rd44, %r64, 4;
	add.s64 	%rd45, %rd3, %rd44;
	ld.global.f32 	%f69, [%rd45];
	div.rn.f32 	%f70, %f69, %f2;
	add.s64 	%rd46, %rd1, %rd44;
	st.global.f32 	[%rd46], %f70;
	ld.global.f32 	%f71, [%rd45+4];
	div.rn.f32 	%f72, %f71, %f2;
	st.global.f32 	[%rd46+4], %f72;
	ld.global.f32 	%f73, [%rd45+8];
	div.rn.f32 	%f74, %f73, %f2;
	st.global.f32 	[%rd46+8], %f74;
	ld.global.f32 	%f75, [%rd45+12];
	div.rn.f32 	%f76, %f75, %f2;
	st.global.f32 	[%rd46+12], %f76;
	add.s32 	%r64, %r64, 4;
$L__BB0_30:
	setp.eq.s32 	%p23, %r30, 0;
	@%p23 bra 	$L__BB0_33;
	mul.wide.u32 	%rd47, %r64, 4;
	add.s64 	%rd51, %rd1, %rd47;
	add.s64 	%rd50, %rd3, %rd47;
	neg.s32 	%r66, %r30;
$L__BB0_32:
	.pragma "nounroll";
	ld.global.f32 	%f77, [%rd50];
	div.rn.f32 	%f78, %f77, %f2;
	st.global.f32 	[%rd51], %f78;
	add.s64 	%rd51, %rd51, 4;
	add.s64 	%rd50, %rd50, 4;
	add.s32 	%r66, %r66, 1;
	setp.ne.s32 	%p24, %r66, 0;
	@%p24 bra 	$L__BB0_32;
$L__BB0_33:
	ret;

}


// ===== COMPILED SASS (sm_100) =====

	.target	sm_100

	.elftype	@"ET_EXEC"


//--------------------- .note.nv.tkinfo           --------------------------
	.section	.note.nv.tkinfo,"",@"SHT_NOTE"
	.sectionflags	@"SHF_NOTE_NV_TKINFO"
	.tkinfo
        /*0018*/ 	.word	0x00000002
        /*0030*/ 	.string	""
        /*0030*/ 	.string	"ptxas"
        /*0030*/ 	.string	"Cuda compilation tools, release 13.0, V13.0.88"
        /*0030*/ 	.string	"Build cuda_13.0.r13.0/compiler.36424714_0"
        /*0030*/ 	.string	"-arch sm_100 -m 64 "



//--------------------- .note.nv.cuinfo           --------------------------
	.section	.note.nv.cuinfo,"",@"SHT_NOTE"
	.sectionflags	@"SHF_NOTE_NV_CUINFO"
        /*0018*/ 	.short	0x0002
        /*001a*/ 	.short	0x0064
        /*001c*/ 	.short	0x0082
	.zero		2


//--------------------- .nv.info                  --------------------------
	.section	.nv.info,"",@"SHT_CUDA_INFO"
	.align	4


	//----- nvinfo : EIATTR_REGCOUNT
	.align		4
        /*0000*/ 	.byte	0x04, 0x2f
        /*0002*/ 	.short	(.L_1 - .L_0)
	.align		4
.L_0:
        /*0004*/ 	.word	index@(_Z7softmaxPfS_S_S_i)
        /*0008*/ 	.word	0x00000016


	//----- nvinfo : EIATTR_FRAME_SIZE
	.align		4
.L_1:
        /*000c*/ 	.byte	0x04, 0x11
        /*000e*/ 	.short	(.L_3 - .L_2)
	.align		4
.L_2:
        /*0010*/ 	.word	index@($__internal_0_$__cuda_sm3x_div_rn_noftz_f32_slowpath)
        /*0014*/ 	.word	0x00000000


	//----- nvinfo : EIATTR_FRAME_SIZE
	.align		4
.L_3:
        /*0018*/ 	.byte	0x04, 0x11
        /*001a*/ 	.short	(.L_5 - .L_4)
	.align		4
.L_4:
        /*001c*/ 	.word	index@(_Z7softmaxPfS_S_S_i)
        /*0020*/ 	.word	0x00000000


	//----- nvinfo : EIATTR_MIN_STACK_SIZE
	.align		4
.L_5:
        /*0024*/ 	.byte	0x04, 0x12
        /*0026*/ 	.short	(.L_7 - .L_6)
	.align		4
.L_6:
        /*0028*/ 	.word	index@(_Z7softmaxPfS_S_S_i)
        /*002c*/ 	.word	0x00000000
.L_7:


//--------------------- .nv.compat                --------------------------
	.section	.nv.compat,"",@"SHT_CUDA_COMPAT_INFO"
	.align	4
        /*0000*/ 	.byte	0x02, 0x09, 0x00, 0x00, 0x02, 0x02, 0x01, 0x00, 0x02, 0x05, 0x05, 0x00, 0x03, 0x07, 0x01, 0x01
        /*0010*/ 	.byte	0x02, 0x03, 0x00, 0x00, 0x02, 0x06, 0x01, 0x00, 0x04, 0x0b, 0x08, 0x00, 0x01, 0x00, 0x00, 0x00
        /*0020*/ 	.byte	0x00, 0x00, 0x00, 0x00


//--------------------- .nv.info._Z7softmaxPfS_S_S_i --------------------------
	.section	.nv.info._Z7softmaxPfS_S_S_i,"",@"SHT_CUDA_INFO"
	.sectionflags	@""
	.align	4


	//----- nvinfo : EIATTR_CUDA_API_VERSION
	.align		4
        /*0000*/ 	.byte	0x04, 0x37
        /*0002*/ 	.short	(.L_9 - .L_8)
.L_8:
        /*0004*/ 	.word	0x00000082


	//----- nvinfo : EIATTR_KPARAM_INFO
	.align		4
.L_9:
        /*0008*/ 	.byte	0x04, 0x17
        /*000a*/ 	.short	(.L_11 - .L_10)
.L_10:
        /*000c*/ 	.word	0x00000000
        /*0010*/ 	.short	0x0004
        /*0012*/ 	.short	0x0020
        /*0014*/ 	.byte	0x00, 0xf0, 0x11, 0x00


	//----- nvinfo : EIATTR_KPARAM_INFO
	.align		4
.L_11:
        /*0018*/ 	.byte	0x04, 0x17
        /*001a*/ 	.short	(.L_13 - .L_12)
.L_12:
        /*001c*/ 	.word	0x00000000
        /*0020*/ 	.short	0x0003
        /*0022*/ 	.short	0x0018
        /*0024*/ 	.byte	0x00, 0xf5, 0x21, 0x00


	//----- nvinfo : EIATTR_KPARAM_INFO
	.align		4
.L_13:
        /*0028*/ 	.byte	0x04, 0x17
        /*002a*/ 	.short	(.L_15 - .L_14)
.L_14:
        /*002c*/ 	.word	0x00000000
        /*0030*/ 	.short	0x0002
        /*0032*/ 	.short	0x0010
        /*0034*/ 	.byte	0x00, 0xf5, 0x21, 0x00


	//----- nvinfo : EIATTR_KPARAM_INFO
	.align		4
.L_15:
        /*0038*/ 	.byte	0x04, 0x17
        /*003a*/ 	.short	(.L_17 - .L_16)
.L_16:
        /*003c*/ 	.word	0x00000000
        /*0040*/ 	.short	0x0001
        /*0042*/ 	.short	0x0008
        /*0044*/ 	.byte	0x00, 0xf5, 0x21, 0x00


	//----- nvinfo : EIATTR_KPARAM_INFO
	.align		4
.L_17:
        /*0048*/ 	.byte	0x04, 0x17
        /*004a*/ 	.short	(.L_19 - .L_18)
.L_18:
        /*004c*/ 	.word	0x00000000
        /*0050*/ 	.short	0x0000
        /*0052*/ 	.short	0x0000
        /*0054*/ 	.byte	0x00, 0xf5, 0x21, 0x00


	//----- nvinfo : EIATTR_SPARSE_MMA_MASK
	.align		4
.L_19:
        /*0058*/ 	.byte	0x03, 0x50
        /*005a*/ 	.short	0x0000


	//----- nvinfo : EIATTR_MAXREG_COUNT
	.align		4
        /*005c*/ 	.byte	0x03, 0x1b
        /*005e*/ 	.short	0x00ff


	//----- nvinfo : EIATTR_NUM_BARRIERS
	.align		4
        /*0060*/ 	.byte	0x02, 0x4c
        /*0062*/ 	.byte	0x01
	.zero		1


	//----- nvinfo : EIATTR_MERCURY_ISA_VERSION
	.align		4
        /*0064*/ 	.byte	0x03, 0x5f
        /*0066*/ 	.short	0x0101


	//----- nvinfo : EIATTR_VRC_CTA_INIT_COUNT
	.align		4
        /*0068*/ 	.byte	0x02, 0x4a
	.zero		1
	.zero		1


	//----- nvinfo : EIATTR_EXIT_INSTR_OFFSETS
	.align		4
        /*006c*/ 	.byte	0x04, 0x1c
        /*006e*/ 	.short	(.L_21 - .L_20)


	//   ....[0]....
.L_20:
        /*0070*/ 	.word	0x00000a10


	//   ....[1]....
        /*0074*/ 	.word	0x00000a40


	//   ....[2]....
        /*0078*/ 	.word	0x00001c10


	//   ....[3]....
        /*007c*/ 	.word	0x000023b0


	//   ....[4]....
        /*0080*/ 	.word	0x000027d0


	//   ....[5]....
        /*0084*/ 	.word	0x000029d0


	//----- nvinfo : EIATTR_CRS_STACK_SIZE
	.align		4
.L_21:
        /*0088*/ 	.byte	0x04, 0x1e
        /*008a*/ 	.short	(.L_23 - .L_22)
.L_22:
        /*008c*/ 	.word	0x00000000


	//----- nvinfo : EIATTR_CBANK_PARAM_SIZE
	.align		4
.L_23:
        /*0090*/ 	.byte	0x03, 0x19
        /*0092*/ 	.short	0x0024


	//----- nvinfo : EIATTR_PARAM_CBANK
	.align		4
        /*0094*/ 	.byte	0x04, 0x0a
        /*0096*/ 	.short	(.L_25 - .L_24)
	.align		4
.L_24:
        /*0098*/ 	.word	index@(.nv.constant0._Z7softmaxPfS_S_S_i)
        /*009c*/ 	.short	0x0380
        /*009e*/ 	.short	0x0024


	//----- nvinfo : EIATTR_SW_WAR
	.align		4
.L_25:
        /*00a0*/ 	.byte	0x04, 0x36
        /*00a2*/ 	.short	(.L_27 - .L_26)
.L_26:
        /*00a4*/ 	.word	0x00000008
.L_27:


//--------------------- .nv.callgraph             --------------------------
	.section	.nv.callgraph,"",@"SHT_CUDA_CALLGRAPH"
	.align	4
	.sectionentsize	8
	.align		4
        /*0000*/ 	.word	0x00000000
	.align		4
        /*0004*/ 	.word	0xffffffff
	.align		4
        /*0008*/ 	.word	0x00000000
	.align		4
        /*000c*/ 	.word	0xfffffffe
	.align		4
        /*0010*/ 	.word	0x00000000
	.align		4
        /*0014*/ 	.word	0xfffffffd
	.align		4
        /*0018*/ 	.word	0x00000000
	.align		4
        /*001c*/ 	.word	0xfffffffc


//--------------------- .text._Z7softmaxPfS_S_S_i --------------------------
	.section	.text._Z7softmaxPfS_S_S_i,"ax",@progbits
	.align	128
        .global         _Z7softmaxPfS_S_S_i
        .type           _Z7softmaxPfS_S_S_i,@function
        .size           _Z7softmaxPfS_S_S_i,(.L_x_80 - _Z7softmaxPfS_S_S_i)
        .other          _Z7softmaxPfS_S_S_i,@"STO_CUDA_ENTRY STV_DEFAULT"
_Z7softmaxPfS_S_S_i:
.text._Z7softmaxPfS_S_S_i:
[----:B------:R-:W-:Y:S01]  /*0000*/  LDC R1, c[0x0][0x37c] ;  /* 0x0000df00ff017b82 */ /* 0x000fe20000000800 */
[----:B------:R-:W0:Y:S07]  /*0010*/  S2R R3, SR_TID.X ;  /* 0x0000000000037919 */ /* 0x000e2e0000002100 */
[----:B------:R-:W0:Y:S01]  /*0020*/  S2UR UR4, SR_CTAID.X ;  /* 0x00000000000479c3 */ /* 0x000e220000002500 */
[----:B------:R-:W1:Y:S01]  /*0030*/  LDCU UR10, c[0x0][0x3a0] ;  /* 0x00007400ff0a77ac */ /* 0x000e620008000800 */
[----:B------:R-:W-:Y:S01]  /*0040*/  BSSY.RECONVERGENT B2, `(.L_x_0) ;  /* 0x000009b000027945 */ /* 0x000fe20003800200 */
[----:B------:R-:W2:Y:S05]  /*0050*/  LDCU.64 UR8, c[0x0][0x358] ;  /* 0x00006b00ff0877ac */ /* 0x000eaa0008000a00 */
[----:B------:R-:W0:Y:S02]  /*0060*/  LDC R14, c[0x0][0x360] ;  /* 0x0000d800ff0e7b82 */ /* 0x000e240000000800 */
[----:B0-----:R-:W-:-:S05]  /*0070*/  IMAD R14, R14, UR4, R3 ;  /* 0x000000040e0e7c24 */ /* 0x001fca000f8e0203 */
[----:B-1----:R-:W-:-:S13]  /*0080*/  ISETP.GE.AND P0, PT, R14, UR10, PT ;  /* 0x0000000a0e007c0c */ /* 0x002fda000bf06270 */
[----:B--2---:R-:W-:Y:S05]  /*0090*/  @P0 BRA `(.L_x_1) ;  /* 0x0000000800540947 */ /* 0x004fea0003800000 */
[----:B------:R-:W0:Y:S01]  /*00a0*/  LDC.64 R2, c[0x0][0x380] ;  /* 0x0000e000ff027b82 */ /* 0x000e220000000a00 */
[----:B------:R-:W-:Y:S01]  /*00b0*/  HFMA2 R5, -RZ, RZ, 0.96630859375, -0.0022525787353515625 ;  /* 0x3bbb989dff057431 */ /* 0x000fe200000001ff */
[----:B------:R-:W-:-:S06]  /*00c0*/  MOV R7, 0x437c0000 ;  /* 0x437c000000077802 */ /* 0x000fcc0000000f00 */
[----:B------:R-:W1:Y:S01]  /*00d0*/  LDC.64 R12, c[0x0][0x398] ;  /* 0x0000e600ff0c7b82 */ /* 0x000e620000000a00 */
[----:B0-----:R-:W-:-:S06]  /*00e0*/  IMAD.WIDE R2, R14, 0x4, R2 ;  /* 0x000000040e027825 */ /* 0x001fcc00078e0202 */
[----:B------:R-:W2:Y:S01]  /*00f0*/  LDG.E R2, desc[UR8][R2.64] ;  /* 0x0000000802027981 */ /* 0x000ea2000c1e1900 */
[----:B------:R-:W-:Y:S02]  /*0100*/  HFMA2 R10, -RZ, RZ, 0, 0 ;  /* 0x00000000ff0a7431 */ /* 0x000fe400000001ff */
[----:B-1----:R-:W-:Y:S01]  /*0110*/  IMAD.WIDE R12, R14, 0x4, R12 ;  /* 0x000000040e0c7825 */ /* 0x002fe200078e020c */
[----:B------:R-:W-:Y:S03]  /*0120*/  BSSY.RECONVERGENT B3, `(.L_x_2) ;  /* 0x0000022000037945 */ /* 0x000fe60003800200 */
[----:B--2---:R-:W-:Y:S02]  /*0130*/  FFMA.SAT R0, R2, R5, 0.5 ;  /* 0x3f00000002007423 */ /* 0x004fe40000002005 */
[----:B------:R-:W0:Y:S02]  /*0140*/  LDC.64 R4, c[0x0][0x390] ;  /* 0x0000e400ff047b82 */ /* 0x000e240000000a00 */
[----:B------:R-:W-:-:S04]  /*0150*/  FFMA.RM R0, R0, R7, 12582913 ;  /* 0x4b40000100007423 */ /* 0x000fc80000004007 */
[C---:B------:R-:W-:Y:S01]  /*0160*/  FADD R7, R0.reuse, -12583039 ;  /* 0xcb40007f00077421 */ /* 0x040fe20000000000 */
[----:B------:R-:W-:-:S03]  /*0170*/  SHF.L.U32 R0, R0, 0x17, RZ ;  /* 0x0000001700007819 */ /* 0x000fc600000006ff */
[----:B------:R-:W-:-:S04]  /*0180*/  FFMA R7, R2, 1.4426950216293334961, -R7 ;  /* 0x3fb8aa3b02077823 */ /* 0x000fc80000000807 */
[----:B------:R-:W-:Y:S01]  /*0190*/  FFMA R7, R2, 1.925963033500011079e-08, R7 ;  /* 0x32a5706002077823 */ /* 0x000fe20000000007 */
[----:B------:R-:W-:-:S05]  /*01a0*/  I2FP.F32.S32 R2, UR10 ;  /* 0x0000000a00027c45 */ /* 0x000fca0008201400 */
[----:B------:R-:W1:Y:S01]  /*01b0*/  MUFU.EX2 R7, R7 ;  /* 0x0000000700077308 */ /* 0x000e620000000800 */
[----:B0-----:R-:W-:-:S04]  /*01c0*/  IMAD.WIDE R4, R14, 0x4, R4 ;  /* 0x000000040e047825 */ /* 0x001fc800078e0204 */
[----:B-1----:R-:W-:-:S05]  /*01d0*/  FMUL R3, R0, R7 ;  /* 0x0000000700037220 */ /* 0x002fca0000400000 */
[----:B------:R0:W-:Y:S04]  /*01e0*/  STG.E desc[UR8][R4.64], R3 ;  /* 0x0000000304007986 */ /* 0x0001e8000c101908 */
[----:B------:R0:W-:Y:S02]  /*01f0*/  STG.E desc[UR8][R12.64], R3 ;  /* 0x000000030c007986 */ /* 0x0001e4000c101908 */
.L_x_5:
[----:B------:R-:W-:Y:S01]  /*0200*/  IMAD.MOV.U32 R9, RZ, RZ, 0x1 ;  /* 0x00000001ff097424 */ /* 0x000fe200078e00ff */
[----:B------:R-:W-:Y:S01]  /*0210*/  BSSY.RECONVERGENT B4, `(.L_x_3) ;  /* 0x000000f000047945 */ /* 0x000fe20003800200 */
[----:B------:R-:W-:-:S03]  /*0220*/  MOV R7, R10 ;  /* 0x0000000a00077202 */ /* 0x000fc60000000f00 */
[----:B------:R-:W-:-:S04]  /*0230*/  SHF.L.U32 R9, R9, R10, RZ ;  /* 0x0000000a09097219 */ /* 0x000fc800000006ff */
[----:B0-----:R-:W-:-:S04]  /*0240*/  I2FP.F32.S32 R5, R9 ;  /* 0x0000000900057245 */ /* 0x001fc80000201400 */
[----:B------:R-:W0:Y:S08]  /*0250*/  MUFU.RCP R0, R5 ;  /* 0x0000000500007308 */ /* 0x000e300000001000 */
[----:B------:R-:W1:Y:S01]  /*0260*/  FCHK P0, R2, R5 ;  /* 0x0000000502007302 */ /* 0x000e620000000000 */
[----:B0-----:R-:W-:-:S04]  /*0270*/  FFMA R3, -R5, R0, 1 ;  /* 0x3f80000005037423 */ /* 0x001fc80000000100 */
[----:B------:R-:W-:-:S04]  /*0280*/  FFMA R3, R0, R3, R0 ;  /* 0x0000000300037223 */ /* 0x000fc80000000000 */
[----:B------:R-:W-:-:S04]  /*0290*/  FFMA R0, R2, R3, RZ ;  /* 0x0000000302007223 */ /* 0x000fc800000000ff */
[----:B------:R-:W-:-:S04]  /*02a0*/  FFMA R4, -R5, R0, R2 ;  /* 0x0000000005047223 */ /* 0x000fc80000000102 */
[----:B------:R-:W-:Y:S01]  /*02b0*/  FFMA R0, R3, R4, R0 ;  /* 0x0000000403007223 */ /* 0x000fe20000000000 */
[----:B-1----:R-:W-:Y:S06]  /*02c0*/  @!P0 BRA `(.L_x_4) ;  /* 0x00000000000c8947 */ /* 0x002fec0003800000 */
[----:B------:R-:W-:Y:S02]  /*02d0*/  MOV R3, R5 ;  /* 0x0000000500037202 */ /* 0x000fe40000000f00 */
[----:B------:R-:W-:-:S07]  /*02e0*/  MOV R4, 0x300 ;  /* 0x0000030000047802 */ /* 0x000fce0000000f00 */
[----:B------:R-:W-:Y:S05]  /*02f0*/  CALL.REL.NOINC `($__internal_0_$__cuda_sm3x_div_rn_noftz_f32_slowpath) ;  /* 0x0000002400b87944 */ /* 0x000fea0003c00000 */
.L_x_4:
[----:B------:R-:W-:Y:S05]  /*0300*/  BSYNC.RECONVERGENT B4 ;  /* 0x0000000000047941 */ /* 0x000fea0003800200 */
.L_x_3:
[----:B------:R-:W-:Y:S02]  /*0310*/  FSETP.GE.AND P0, PT, R0, 1, PT ;  /* 0x3f8000000000780b */ /* 0x000fe40003f06000 */
[----:B------:R-:W-:-:S11]  /*0320*/  IADD3 R10, PT, PT, R10, 0x1, RZ ;  /* 0x000000010a0a7810 */ /* 0x000fd60007ffe0ff */
[----:B------:R-:W-:Y:S05]  /*0330*/  @P0 BRA `(.L_x_5) ;  /* 0xfffffffc00b00947 */ /* 0x000fea000383ffff */
[----:B------:R-:W-:Y:S05]  /*0340*/  BSYNC.RECONVERGENT B3 ;  /* 0x0000000000037941 */ /* 0x000fea0003800200 */
.L_x_2:
[----:B------:R-:W0:Y:S02]  /*0350*/  LDC R0, c[0x0][0x3a0] ;  /* 0x0000e800ff007b82 */ /* 0x000e240000000800 */
[----:B0-----:R-:W-:-:S04]  /*0360*/  IADD3 R2, PT, PT, R9, -R0, RZ ;  /* 0x8000000009027210 */ /* 0x001fc80007ffe0ff */
[----:B------:R-:W-:-:S13]  /*0370*/  ISETP.GE.AND P0, PT, R2, 0x1, PT ;  /* 0x000000010200780c */ /* 0x000fda0003f06270 */
[----:B------:R-:W-:Y:S05]  /*0380*/  @!P0 BRA `(.L_x_6) ;  /* 0x0000000400548947 */ /* 0x000fea0003800000 */
[----:B------:R-:W-:Y:S01]  /*0390*/  IMAD.IADD R3, R0, 0x1, -R9 ;  /* 0x0000000100037824 */ /* 0x000fe200078e0a09 */
[----:B------:R-:W-:Y:S01]  /*03a0*/  LOP3.LUT R8, R2, 0x7, RZ, 0xc0, !PT ;  /* 0x0000000702087812 */ /* 0x000fe200078ec0ff */
[----:B------:R-:W-:Y:S03]  /*03b0*/  BSSY.RECONVERGENT B0, `(.L_x_7) ;  /* 0x0000025000007945 */ /* 0x000fe60003800200 */
[----:B------:R-:W-:Y:S01]  /*03c0*/  ISETP.GT.U32.AND P0, PT, R3, -0x8, PT ;  /* 0xfffffff80300780c */ /* 0x000fe20003f04070 */
[----:B------:R-:W-:Y:S01]  /*03d0*/  HFMA2 R3, -RZ, RZ, 0, 0 ;  /* 0x00000000ff037431 */ /* 0x000fe200000001ff */
[----:B------:R-:W-:-:S11]  /*03e0*/  ISETP.NE.AND P1, PT, R8, RZ, PT ;  /* 0x000000ff0800720c */ /* 0x000fd60003f25270 */
[----:B------:R-:W-:Y:S05]  /*03f0*/  @P0 BRA `(.L_x_8) ;  /* 0x0000000000800947 */ /* 0x000fea0003800000 */
[----:B------:R-:W0:Y:S01]  /*0400*/  LDC.64 R10, c[0x0][0x390] ;  /* 0x0000e400ff0a7b82 */ /* 0x000e220000000a00 */
[----:B------:R-:W1:Y:S01]  /*0410*/  LDCU UR4, c[0x0][0x3a0] ;  /* 0x00007400ff0477ac */ /* 0x000e620008000800 */
[----:B------:R-:W-:-:S04]  /*0420*/  LOP3.LUT R3, R2, 0x7ffffff8, RZ, 0xc0, !PT ;  /* 0x7ffffff802037812 */ /* 0x000fc800078ec0ff */
[----:B------:R-:W-:Y:S02]  /*0430*/  IADD3 R6, PT, PT, -R3, RZ, RZ ;  /* 0x000000ff03067210 */ /* 0x000fe40007ffe1ff */
[----:B------:R-:W2:Y:S01]  /*0440*/  LDC.64 R4, c[0x0][0x398] ;  /* 0x0000e600ff047b82 */ /* 0x000ea20000000a00 */
[----:B-1----:R-:W-:Y:S01]  /*0450*/  IMAD.U32 R15, RZ, RZ, UR4 ;  /* 0x00000004ff0f7e24 */ /* 0x002fe2000f8e00ff */
[----:B0-----:R-:W-:-:S04]  /*0460*/  IADD3 R10, P0, PT, R10, 0x10, RZ ;  /* 0x000000100a0a7810 */ /* 0x001fc80007f1e0ff */
[----:B------:R-:W-:Y:S02]  /*0470*/  IADD3.X R11, PT, PT, RZ, R11, RZ, P0, !PT ;  /* 0x0000000bff0b7210 */ /* 0x000fe400007fe4ff */
[----:B--2---:R-:W-:-:S04]  /*0480*/  IADD3 R4, P2, PT, R4, 0x10, RZ ;  /* 0x0000001004047810 */ /* 0x004fc80007f5e0ff */
[----:B------:R-:W-:-:S09]  /*0490*/  IADD3.X R5, PT, PT, RZ, R5, RZ, P2, !PT ;  /* 0x00000005ff057210 */ /* 0x000fd200017fe4ff */
.L_x_9:
[----:B0-----:R-:W-:Y:S01]  /*04a0*/  IMAD.WIDE R16, R15, 0x4, R10 ;  /* 0x000000040f107825 */ /* 0x001fe200078e020a */
[----:B------:R-:W-:-:S03]  /*04b0*/  IADD3 R6, PT, PT, R6, 0x8, RZ ;  /* 0x0000000806067810 */ /* 0x000fc60007ffe0ff */
[C---:B------:R-:W-:Y:S01]  /*04c0*/  IMAD.WIDE R18, R15.reuse, 0x4, R4 ;  /* 0x000000040f127825 */ /* 0x040fe200078e0204 */
[----:B------:R0:W-:Y:S01]  /*04d0*/  STG.E desc[UR8][R16.64+-0x10], RZ ;  /* 0xfffff0ff10007986 */ /* 0x0001e2000c101908 */
[----:B------:R-:W-:Y:S02]  /*04e0*/  ISETP.NE.AND P0, PT, R6, RZ, PT ;  /* 0x000000ff0600720c */ /* 0x000fe40003f05270 */
[----:B------:R-:W-:Y:S01]  /*04f0*/  IADD3 R15, PT, PT, R15, 0x8, RZ ;  /* 0x000000080f0f7810 */ /* 0x000fe20007ffe0ff */
[----:B------:R0:W-:Y:S04]  /*0500*/  STG.E desc[UR8][R18.64+-0x10], RZ ;  /* 0xfffff0ff12007986 */ /* 0x0001e8000c101908 */
        /* <DEDUP_REMOVED lines=13> */
[----:B------:R0:W-:Y:S01]  /*05e0*/  STG.E desc[UR8][R18.64+0xc], RZ ;  /* 0x00000cff12007986 */ /* 0x0001e2000c101908 */
[----:B------:R-:W-:Y:S05]  /*05f0*/  @P0 BRA `(.L_x_9) ;  /* 0xfffffffc00a80947 */ /* 0x000fea000383ffff */
.L_x_8:
[----:B------:R-:W-:Y:S05]  /*0600*/  BSYNC.RECONVERGENT B0 ;  /* 0x0000000000007941 */ /* 0x000fea0003800200 */
.L_x_7:
[----:B------:R-:W-:Y:S05]  /*0610*/  @!P1 BRA `(.L_x_6) ;  /* 0x0000000000b09947 */ /* 0x000fea0003800000 */
[----:B------:R-:W-:Y:S01]  /*0620*/  ISETP.GE.U32.AND P0, PT, R8, 0x4, PT ;  /* 0x000000040800780c */ /* 0x000fe20003f06070 */
[----:B------:R-:W-:Y:S01]  /*0630*/  BSSY.RECONVERGENT B0, `(.L_x_10) ;  /* 0x0000012000007945 */ /* 0x000fe20003800200 */
[----:B------:R-:W-:-:S04]  /*0640*/  LOP3.LUT R6, R2, 0x3, RZ, 0xc0, !PT ;  /* 0x0000000302067812 */ /* 0x000fc800078ec0ff */
[----:B------:R-:W-:-:S07]  /*0650*/  ISETP.NE.AND P1, PT, R6, RZ, PT ;  /* 0x000000ff0600720c */ /* 0x000fce0003f25270 */
[----:B------:R-:W-:Y:S06]  /*0660*/  @!P0 BRA `(.L_x_11) ;  /* 0x0000000000388947 */ /* 0x000fec0003800000 */
[----:B------:R-:W1:Y:S01]  /*0670*/  LDC.64 R4, c[0x0][0x390] ;  /* 0x0000e400ff047b82 */ /* 0x000e620000000a00 */
[C---:B------:R-:W-:Y:S02]  /*0680*/  IADD3 R15, PT, PT, R3.reuse, R0, RZ ;  /* 0x00000000030f7210 */ /* 0x040fe40007ffe0ff */
[----:B------:R-:W-:-:S05]  /*0690*/  IADD3 R3, PT, PT, R3, 0x4, RZ ;  /* 0x0000000403037810 */ /* 0x000fca0007ffe0ff */
[----:B------:R-:W2:Y:S01]  /*06a0*/  LDC.64 R10, c[0x0][0x398] ;  /* 0x0000e600ff0a7b82 */ /* 0x000ea20000000a00 */
[----:B-1----:R-:W-:-:S05]  /*06b0*/  IMAD.WIDE R4, R15, 0x4, R4 ;  /* 0x000000040f047825 */ /* 0x002fca00078e0204 */
[----:B------:R1:W-:Y:S01]  /*06c0*/  STG.E desc[UR8][R4.64], RZ ;  /* 0x000000ff04007986 */ /* 0x0003e2000c101908 */
[----:B--2---:R-:W-:-:S05]  /*06d0*/  IMAD.WIDE R10, R15, 0x4, R10 ;  /* 0x000000040f0a7825 */ /* 0x004fca00078e020a */
[----:B------:R1:W-:Y:S04]  /*06e0*/  STG.E desc[UR8][R10.64], RZ ;  /* 0x000000ff0a007986 */ /* 0x0003e8000c101908 */
[----:B------:R1:W-:Y:S04]  /*06f0*/  STG.E desc[UR8][R4.64+0x4], RZ ;  /* 0x000004ff04007986 */ /* 0x0003e8000c101908 */
[----:B------:R1:W-:Y:S04]  /*0700*/  STG.E desc[UR8][R10.64+0x4], RZ ;  /* 0x000004ff0a007986 */ /* 0x0003e8000c101908 */
[----:B------:R1:W-:Y:S04]  /*0710*/  STG.E desc[UR8][R4.64+0x8], RZ ;  /* 0x000008ff04007986 */ /* 0x0003e8000c101908 */
[----:B------:R1:W-:Y:S04]  /*0720*/  STG.E desc[UR8][R10.64+0x8], RZ ;  /* 0x000008ff0a007986 */ /* 0x0003e8000c101908 */
[----:B------:R1:W-:Y:S04]  /*0730*/  STG.E desc[UR8][R4.64+0xc], RZ ;  /* 0x00000cff04007986 */ /* 0x0003e8000c101908 */
[----:B------:R1:W-:Y:S02]  /*0740*/  STG.E desc[UR8][R10.64+0xc], RZ ;  /* 0x00000cff0a007986 */ /* 0x0003e4000c101908 */
.L_x_11:
[----:B------:R-:W-:Y:S05]  /*0750*/  BSYNC.RECONVERGENT B0 ;  /* 0x0000000000007941 */ /* 0x000fea0003800200 */
.L_x_10:
[----:B------:R-:W-:Y:S05]  /*0760*/  @!P1 BRA `(.L_x_6) ;  /* 0x00000000005c9947 */ /* 0x000fea0003800000 */
[----:B-1----:R-:W1:Y:S01]  /*0770*/  LDC.64 R10, c[0x0][0x390] ;  /* 0x0000e400ff0a7b82 */ /* 0x002e620000000a00 */
[----:B------:R-:W-:Y:S01]  /*0780*/  ISETP.NE.AND P0, PT, R6, 0x1, PT ;  /* 0x000000010600780c */ /* 0x000fe20003f05270 */
[----:B------:R-:W-:Y:S01]  /*0790*/  BSSY.RECONVERGENT B0, `(.L_x_12) ;  /* 0x000000f000007945 */ /* 0x000fe20003800200 */
[----:B------:R-:W-:-:S04]  /*07a0*/  LOP3.LUT R2, R2, 0x1, RZ, 0xc0, !PT ;  /* 0x0000000102027812 */ /* 0x000fc800078ec0ff */
[----:B------:R-:W-:Y:S01]  /*07b0*/  ISETP.NE.U32.AND P1, PT, R2, 0x1, PT ;  /* 0x000000010200780c */ /* 0x000fe20003f25070 */
[----:B------:R-:W2:Y:S06]  /*07c0*/  LDC.64 R4, c[0x0][0x398] ;  /* 0x0000e600ff047b82 */ /* 0x000eac0000000a00 */
[----:B------:R-:W-:Y:S06]  /*07d0*/  @!P0 BRA `(.L_x_13) ;  /* 0x0000000000288947 */ /* 0x000fec0003800000 */
[----:B0-----:R-:W0:Y:S01]  /*07e0*/  LDC.64 R16, c[0x0][0x390] ;  /* 0x0000e400ff107b82 */ /* 0x001e220000000a00 */
[C---:B------:R-:W-:Y:S01]  /*07f0*/  IMAD.IADD R15, R3.reuse, 0x1, R0 ;  /* 0x00000001030f7824 */ /* 0x040fe200078e0200 */
[----:B------:R-:W-:-:S06]  /*0800*/  IADD3 R3, PT, PT, R3, 0x2, RZ ;  /* 0x0000000203037810 */ /* 0x000fcc0007ffe0ff */
[----:B------:R-:W3:Y:S01]  /*0810*/  LDC.64 R18, c[0x0][0x398] ;  /* 0x0000e600ff127b82 */ /* 0x000ee20000000a00 */
[----:B0-----:R-:W-:-:S05]  /*0820*/  IMAD.WIDE R16, R15, 0x4, R16 ;  /* 0x000000040f107825 */ /* 0x001fca00078e0210 */
[----:B------:R4:W-:Y:S01]  /*0830*/  STG.E desc[UR8][R16.64], RZ ;  /* 0x000000ff10007986 */ /* 0x0009e2000c101908 */
[----:B---3--:R-:W-:-:S05]  /*0840*/  IMAD.WIDE R18, R15, 0x4, R18 ;  /* 0x000000040f127825 */ /* 0x008fca00078e0212 */
[----:B------:R4:W-:Y:S04]  /*0850*/  STG.E desc[UR8][R18.64], RZ ;  /* 0x000000ff12007986 */ /* 0x0009e8000c101908 */
[----:B------:R4:W-:Y:S04]  /*0860*/  STG.E desc[UR8][R16.64+0x4], RZ ;  /* 0x000004ff10007986 */ /* 0x0009e8000c101908 */
[----:B------:R4:W-:Y:S02]  /*0870*/  STG.E desc[UR8][R18.64+0x4], RZ ;  /* 0x000004ff12007986 */ /* 0x0009e4000c101908 */
.L_x_13:
[----:B------:R-:W-:Y:S05]  /*0880*/  BSYNC.RECONVERGENT B0 ;  /* 0x0000000000007941 */ /* 0x000fea0003800200 */
.L_x_12:
[----:B------:R-:W-:-:S05]  /*0890*/  @!P1 IADD3 R3, PT, PT, R3, R0, RZ ;  /* 0x0000000003039210 */ /* 0x000fca0007ffe0ff */
[----:B-1----:R-:W-:-:S04]  /*08a0*/  @!P1 IMAD.WIDE R10, R3, 0x4, R10 ;  /* 0x00000004030a9825 */ /* 0x002fc800078e020a */
[----:B--2---:R-:W-:Y:S01]  /*08b0*/  @!P1 IMAD.WIDE R4, R3, 0x4, R4 ;  /* 0x0000000403049825 */ /* 0x004fe200078e0204 */
[----:B------:R2:W-:Y:S04]  /*08c0*/  @!P1 STG.E desc[UR8][R10.64], RZ ;  /* 0x000000ff0a009986 */ /* 0x0005e8000c101908 */
[----:B------:R2:W-:Y:S02]  /*08d0*/  @!P1 STG.E desc[UR8][R4.64], RZ ;  /* 0x000000ff04009986 */ /* 0x0005e4000c101908 */
.L_x_6:
[----:B------:R-:W-:Y:S01]  /*08e0*/  ISETP.NE.AND P0, PT, R7, 0x1f, PT ;  /* 0x0000001f0700780c */ /* 0x000fe20003f05270 */
[----:B------:R-:W-:Y:S05]  /*08f0*/  WARPSYNC.ALL ;  /* 0x0000000000007948 */ /* 0x000fea0003800000 */
[----:B------:R-:W-:Y:S07]  /*0900*/  BAR.SYNC.DEFER_BLOCKING 0x0 ;  /* 0x0000000000007b1d */ /* 0x000fee0000010000 */
[----:B------:R-:W-:Y:S05]  /*0910*/  @!P0 BRA `(.L_x_1) ;  /* 0x0000000000348947 */ /* 0x000fea0003800000 */
.L_x_16:
[----:B------:R-:W-:Y:S01]  /*0920*/  ISETP.GE.AND P0, PT, R14, R9, PT ;  /* 0x000000090e00720c */ /* 0x000fe20003f06270 */
[----:B------:R-:W-:Y:S01]  /*0930*/  BSSY.RECONVERGENT B0, `(.L_x_14) ;  /* 0x0000009000007945 */ /* 0x000fe20003800200 */
[----:B------:R-:W-:Y:S02]  /*0940*/  ISETP.GT.U32.AND P1, PT, R9, 0x1, PT ;  /* 0x000000010900780c */ /* 0x000fe40003f24070 */
[----:B------:R-:W-:-:S09]  /*0950*/  SHF.R.U32.HI R0, RZ, 0x1, R9 ;  /* 0x00000001ff007819 */ /* 0x000fd20000011609 */
[----:B---3--:R-:W-:Y:S05]  /*0960*/  @P0 BRA `(.L_x_15) ;  /* 0x0000000000140947 */ /* 0x008fea0003800000 */
[----:B------:R-:W-:Y:S01]  /*0970*/  IMAD.WIDE R2, R9, 0x4, R12 ;  /* 0x0000000409027825 */ /* 0x000fe200078e020c */
[----:B-12---:R-:W2:Y:S05]  /*0980*/  LDG.E R5, desc[UR8][R12.64] ;  /* 0x000000080c057981 */ /* 0x006eaa000c1e1900 */
[----:B------:R-:W2:Y:S02]  /*0990*/  LDG.E R2, desc[UR8][R2.64] ;  /* 0x0000000802027981 */ /* 0x000ea4000c1e1900 */
[----:B--2---:R-:W-:-:S05]  /*09a0*/  FADD R5, R2, R5 ;  /* 0x0000000502057221 */ /* 0x004fca0000000000 */
[----:B------:R3:W-:Y:S02]  /*09b0*/  STG.E desc[UR8][R12.64], R5 ;  /* 0x000000050c007986 */ /* 0x0007e4000c101908 */
.L_x_15:
[----:B------:R-:W-:Y:S05]  /*09c0*/  BSYNC.RECONVERGENT B0 ;  /* 0x0000000000007941 */ /* 0x000fea0003800200 */
.L_x_14:
[----:B------:R-:W-:Y:S01]  /*09d0*/  MOV R9, R0 ;  /* 0x0000000000097202 */ /* 0x000fe20000000f00 */
[----:B------:R-:W-:Y:S06]  /*09e0*/  @P1 BRA `(.L_x_16) ;  /* 0xfffffffc00cc1947 */ /* 0x000fec000383ffff */
.L_x_1:
[----:B------:R-:W-:Y:S05]  /*09f0*/  BSYNC.RECONVERGENT B2 ;  /* 0x0000000000027941 */ /* 0x000fea0003800200 */
.L_x_0:
[----:B------:R-:W-:-:S13]  /*0a00*/  ISETP.NE.AND P0, PT, R14, RZ, PT ;  /* 0x000000ff0e00720c */ /* 0x000fda0003f05270 */
[----:B------:R-:W-:Y:S05]  /*0a10*/  @P0 EXIT ;  /* 0x000000000000094d */ /* 0x000fea0003800000 */
[----:B------:R-:W5:Y:S02]  /*0a20*/  LDC R0, c[0x0][0x3a0] ;  /* 0x0000e800ff007b82 */ /* 0x000f640000000800 */
[----:B-----5:R-:W-:-:S13]  /*0a30*/  ISETP.GE.AND P0, PT, R0, 0x1, PT ;  /* 0x000000010000780c */ /* 0x020fda0003f06270 */
[----:B------:R-:W-:Y:S05]  /*0a40*/  @!P0 EXIT ;  /* 0x000000000000894d */ /* 0x000fea0003800000 */
[----:B------:R-:W0:Y:S02]  /*0a50*/  LDC.64 R2, c[0x0][0x398] ;  /* 0x0000e600ff027b82 */ /* 0x000e240000000a00 */
[----:B0-----:R0:W5:Y:S01]  /*0a60*/  LDG.E R3, desc[UR8][R2.64] ;  /* 0x0000000802037981 */ /* 0x001162000c1e1900 */
[C---:B------:R-:W-:Y:S01]  /*0a70*/  ISETP.GE.U32.AND P0, PT, R0.reuse, 0x10, PT ;  /* 0x000000100000780c */ /* 0x040fe20003f06070 */
[----:B------:R-:W-:Y:S01]  /*0a80*/  HFMA2 R7, -RZ, RZ, 0, 0 ;  /* 0x00000000ff077431 */ /* 0x000fe200000001ff */
[----:B-12---:R-:W-:-:S11]  /*0a90*/  LOP3.LUT R10, R0, 0xf, RZ, 0xc0, !PT ;  /* 0x0000000f000a7812 */ /* 0x006fd600078ec0ff */
[----:B0-----:R-:W-:Y:S05]  /*0aa0*/  @!P0 BRA `(.L_x_17) ;  /* 0x0000001000548947 */ /* 0x001fea0003800000 */
[----:B------:R-:W0:Y:S01]  /*0ab0*/  LDCU.64 UR6, c[0x0][0x390] ;  /* 0x00007200ff0677ac */ /* 0x000e220008000a00 */
[----:B------:R-:W-:Y:S01]  /*0ac0*/  LOP3.LUT R7, R0, 0x7ffffff0, RZ, 0xc0, !PT ;  /* 0x7ffffff000077812 */ /* 0x000fe200078ec0ff */
[----:B------:R-:W-:Y:S01]  /*0ad0*/  BSSY.RECONVERGENT B2, `(.L_x_17) ;  /* 0x0000112000027945 */ /* 0x000fe20003800200 */
[----:B------:R-:W1:Y:S03]  /*0ae0*/  LDCU.64 UR4, c[0x0][0x388] ;  /* 0x00007100ff0477ac */ /* 0x000e660008000a00 */
[----:B------:R-:W-:Y:S01]  /*0af0*/  IMAD.MOV R9, RZ, RZ, -R7 ;  /* 0x000000ffff097224 */ /* 0x000fe200078e0a07 */
[----:B0-----:R-:W-:Y:S02]  /*0b00*/  UIADD3 UR6, UP0, UPT, UR6, 0x20, URZ ;  /* 0x0000002006067890 */ /* 0x001fe4000ff1e0ff */
[----:B-1----:R-:W-:Y:S02]  /*0b10*/  UIADD3 UR4, UP1, UPT, UR4, 0x20, URZ ;  /* 0x0000002004047890 */ /* 0x002fe4000ff3e0ff */
[----:B------:R-:W-:-:S02]  /*0b20*/  UIADD3.X UR7, UPT, UPT, URZ, UR7, URZ, UP0, !UPT ;  /* 0x00000007ff077290 */ /* 0x000fc400087fe4ff */
[----:B------:R-:W-:Y:S01]  /*0b30*/  MOV R14, UR6 ;  /* 0x00000006000e7c02 */ /* 0x000fe20008000f00 */
[----:B------:R-:W-:Y:S01]  /*0b40*/  UIADD3.X UR5, UPT, UPT, URZ, UR5, URZ, UP1, !UPT ;  /* 0x00000005ff057290 */ /* 0x000fe20008ffe4ff */
[----:B------:R-:W-:Y:S02]  /*0b50*/  MOV R6, UR4 ;  /* 0x0000000400067c02 */ /* 0x000fe40008000f00 */
[----:B------:R-:W-:-:S03]  /*0b60*/  MOV R15, UR7 ;  /* 0x00000007000f7c02 */ /* 0x000fc60008000f00 */
[----:B------:R-:W-:-:S07]  /*0b70*/  MOV R11, UR5 ;  /* 0x00000005000b7c02 */ /* 0x000fce0008000f00 */
.L_x_50:
[----:B------:R-:W2:Y:S01]  /*0b80*/  LDG.E R2, desc[UR8][R14.64+-0x20] ;  /* 0xffffe0080e027981 */ /* 0x000ea2000c1e1900 */
[----:B0----5:R-:W0:Y:S01]  /*0b90*/  MUFU.RCP R0, R3 ;  /* 0x0000000300007308 */ /* 0x021e220000001000 */
[----:B------:R-:W-:Y:S01]  /*0ba0*/  VIADD R9, R9, 0x10 ;  /* 0x0000001009097836 */ /* 0x000fe20000000000 */
[----:B------:R-:W-:Y:S01]  /*0bb0*/  BSSY.RECONVERGENT B3, `(.L_x_18) ;  /* 0x000000e000037945 */ /* 0x000fe20003800200 */
[----:B---3--:R-:W-:Y:S02]  /*0bc0*/  MOV R12, R6 ;  /* 0x00000006000c7202 */ /* 0x008fe40000000f00 */
[----:B------:R-:W-:Y:S02]  /*0bd0*/  MOV R13, R11 ;  /* 0x0000000b000d7202 */ /* 0x000fe40000000f00 */
[----:B------:R-:W-:Y:S01]  /*0be0*/  ISETP.NE.AND P2, PT, R9, RZ, PT ;  /* 0x000000ff0900720c */ /* 0x000fe20003f45270 */
[----:B0-----:R-:W-:-:S04]  /*0bf0*/  FFMA R5, -R3, R0, 1 ;  /* 0x3f80000003057423 */ /* 0x001fc80000000100 */
[----:B------:R-:W-:Y:S01]  /*0c00*/  FFMA R5, R0, R5, R0 ;  /* 0x0000000500057223 */ /* 0x000fe20000000000 */
[----:B--2---:R-:W0:Y:S03]  /*0c10*/  FCHK P0, R2, R3 ;  /* 0x0000000302007302 */ /* 0x004e260000000000 */
[----:B------:R-:W-:-:S04]  /*0c20*/  FFMA R0, R2, R5, RZ ;  /* 0x0000000502007223 */ /* 0x000fc800000000ff */
[----:B------:R-:W-:-:S04]  /*0c30*/  FFMA R4, -R3, R0, R2 ;  /* 0x0000000003047223 */ /* 0x000fc80000000102 */
[----:B------:R-:W-:Y:S01]  /*0c40*/  FFMA R5, R5, R4, R0 ;  /* 0x0000000405057223 */ /* 0x000fe20000000000 */
[----:B0-----:R-:W-:Y:S06]  /*0c50*/  @!P0 BRA `(.L_x_19) ;  /* 0x00000000000c8947 */ /* 0x001fec0003800000 */
[----:B------:R-:W-:-:S07]  /*0c60*/  MOV R4, 0xc80 ;  /* 0x00000c8000047802 */ /* 0x000fce0000000f00 */
[----:B----4-:R-:W-:Y:S05]  /*0c70*/  CALL.REL.NOINC `($__internal_0_$__cuda_sm3x_div_rn_noftz_f32_slowpath) ;  /* 0x0000001c00587944 */ /* 0x010fea0003c00000 */
[----:B------:R-:W-:-:S07]  /*0c80*/  MOV R5, R0 ;  /* 0x0000000000057202 */ /* 0x000fce0000000f00 */
.L_x_19:
[----:B------:R-:W-:Y:S05]  /*0c90*/  BSYNC.RECONVERGENT B3 ;  /* 0x0000000000037941 */ /* 0x000fea0003800200 */
.L_x_18:
[----:B------:R0:W-:Y:S04]  /*0ca0*/  STG.E desc[UR8][R12.64+-0x20], R5 ;  /* 0xffffe0050c007986 */ /* 0x0001e8000c101908 */
[----:B------:R-:W2:Y:S01]  /*0cb0*/  LDG.E R4, desc[UR8][R14.64+-0x1c] ;  /* 0xffffe4080e047981 */ /* 0x000ea2000c1e1900 */
[----:B------:R-:W1:Y:S01]  /*0cc0*/  MUFU.RCP R0, R3 ;  /* 0x0000000300007308 */ /* 0x000e620000001000 */
[----:B------:R-:W-:Y:S01]  /*0cd0*/  BSSY.RECONVERGENT B3, `(.L_x_20) ;  /* 0x000000c000037945 */ /* 0x000fe20003800200 */
[----:B-1----:R-:W-:-:S04]  /*0ce0*/  FFMA R11, -R3, R0, 1 ;  /* 0x3f800000030b7423 */ /* 0x002fc80000000100 */
[----:B------:R-:W-:Y:S02]  /*0cf0*/  FFMA R0, R0, R11, R0 ;  /* 0x0000000b00007223 */ /* 0x000fe40000000000 */
[----:B--2---:R-:W1:Y:S02]  /*0d00*/  FCHK P0, R4, R3 ;  /* 0x0000000304007302 */ /* 0x004e640000000000 */
[----:B------:R-:W-:-:S04]  /*0d10*/  FFMA R2, R0, R4, RZ ;  /* 0x0000000400027223 */ /* 0x000fc800000000ff */
[----:B------:R-:W-:-:S04]  /*0d20*/  FFMA R11, -R3, R2, R4 ;  /* 0x00000002030b7223 */ /* 0x000fc80000000104 */
[----:B------:R-:W-:Y:S01]  /*0d30*/  FFMA R11, R0, R11, R2 ;  /* 0x0000000b000b7223 */ /* 0x000fe20000000002 */
[----:B01----:R-:W-:Y:S06]  /*0d40*/  @!P0 BRA `(.L_x_21) ;  /* 0x0000000000108947 */ /* 0x003fec0003800000 */
[----:B------:R-:W-:Y:S02]  /*0d50*/  MOV R2, R4 ;  /* 0x0000000400027202 */ /* 0x000fe40000000f00 */
[----:B------:R-:W-:-:S07]  /*0d60*/  MOV R4, 0xd80 ;  /* 0x00000d8000047802 */ /* 0x000fce0000000f00 */
[----:B----4-:R-:W-:Y:S05]  /*0d70*/  CALL.REL.NOINC `($__internal_0_$__cuda_sm3x_div_rn_noftz_f32_slowpath) ;  /* 0x0000001c00187944 */ /* 0x010fea0003c00000 */
[----:B------:R-:W-:-:S07]  /*0d80*/  IMAD.MOV.U32 R11, RZ, RZ, R0 ;  /* 0x000000ffff0b7224 */ /* 0x000fce00078e0000 */
.L_x_21:
[----:B------:R-:W-:Y:S05]  /*0d90*/  BSYNC.RECONVERGENT B3 ;  /* 0x0000000000037941 */ /* 0x000fea0003800200 */
.L_x_20:
        /* <DEDUP_REMOVED lines=14> */
[----:B------:R-:W-:-:S07]  /*0e80*/  MOV R5, R0 ;  /* 0x0000000000057202 */ /* 0x000fce0000000f00 */
.L_x_23:
[----:B------:R-:W-:Y:S05]  /*0e90*/  BSYNC.RECONVERGENT B3 ;  /* 0x0000000000037941 */ /* 0x000fea0003800200 */
.L_x_22:
        /* <DEDUP_REMOVED lines=15> */
.L_x_25:
[----:B------:R-:W-:Y:S05]  /*0f90*/  BSYNC.RECONVERGENT B3 ;  /* 0x0000000000037941 */ /* 0x000fea0003800200 */
.L_x_24:
        /* <DEDUP_REMOVED lines=11> */
[----:B------:R-:W-:Y:S01]  /*1050*/  IMAD.MOV.U32 R2, RZ, RZ, R4 ;  /* 0x000000ffff027224 */ /* 0x000fe200078e0004 */
[----:B------:R-:W-:-:S07]  /*1060*/  MOV R4, 0x1080 ;  /* 0x0000108000047802 */ /* 0x000fce0000000f00 */
[----:B----4-:R-:W-:Y:S05]  /*1070*/  CALL.REL.NOINC `($__internal_0_$__cuda_sm3x_div_rn_noftz_f32_slowpath) ;  /* 0x0000001800587944 */ /* 0x010fea0003c00000 */
[----:B------:R-:W-:-:S07]  /*1080*/  MOV R5, R0 ;  /* 0x0000000000057202 */ /* 0x000fce0000000f00 */
.L_x_27:
[----:B------:R-:W-:Y:S05]  /*1090*/  BSYNC.RECONVERGENT B3 ;  /* 0x0000000000037941 */ /* 0x000fea0003800200 */
.L_x_26:
        /* <DEDUP_REMOVED lines=15> */
.L_x_29:
[----:B------:R-:W-:Y:S05]  /*1190*/  BSYNC.RECONVERGENT B3 ;  /* 0x0000000000037941 */ /* 0x000fea0003800200 */
.L_x_28:
        /* <DEDUP_REMOVED lines=15> */
.L_x_31:
[----:B------:R-:W-:Y:S05]  /*1290*/  BSYNC.RECONVERGENT B3 ;  /* 0x0000000000037941 */ /* 0x000fea0003800200 */
.L_x_30:
        /* <DEDUP_REMOVED lines=15> */
.L_x_33:
[----:B------:R-:W-:Y:S05]  /*1390*/  BSYNC.RECONVERGENT B3 ;  /* 0x0000000000037941 */ /* 0x000fea0003800200 */
.L_x_32:
        /* <DEDUP_REMOVED lines=15> */
.L_x_35:
[----:B------:R-:W-:Y:S05]  /*1490*/  BSYNC.RECONVERGENT B3 ;  /* 0x0000000000037941 */ /* 0x000fea0003800200 */
.L_x_34:
        /* <DEDUP_REMOVED lines=15> */
.L_x_37:
[----:B------:R-:W-:Y:S05]  /*1590*/  BSYNC.RECONVERGENT B3 ;  /* 0x0000000000037941 */ /* 0x000fea0003800200 */
.L_x_36:
        /* <DEDUP_REMOVED lines=15> */
.L_x_39:
[----:B------:R-:W-:Y:S05]  /*1690*/  BSYNC.RECONVERGENT B3 ;  /* 0x0000000000037941 */ /* 0x000fea0003800200 */
.L_x_38:
        /* <DEDUP_REMOVED lines=15> */
.L_x_41:
[----:B------:R-:W-:Y:S05]  /*1790*/  BSYNC.RECONVERGENT B3 ;  /* 0x0000000000037941 */ /* 0x000fea0003800200 */
.L_x_40:
        /* <DEDUP_REMOVED lines=15> */
.L_x_43:
[----:B------:R-:W-:Y:S05]  /*1890*/  BSYNC.RECONVERGENT B3 ;  /* 0x0000000000037941 */ /* 0x000fea0003800200 */
.L_x_42:
        /* <DEDUP_REMOVED lines=15> */
.L_x_45:
[----:B------:R-:W-:Y:S05]  /*1990*/  BSYNC.RECONVERGENT B3 ;  /* 0x0000000000037941 */ /* 0x000fea0003800200 */
.L_x_44:
        /* <DEDUP_REMOVED lines=15> */
.L_x_47:
[----:B------:R-:W-:Y:S05]  /*1a90*/  BSYNC.RECONVERGENT B3 ;  /* 0x0000000000037941 */ /* 0x000fea0003800200 */
.L_x_46:
        /* <DEDUP_REMOVED lines=14> */
.L_x_49:
[----:B------:R-:W-:Y:S05]  /*1b80*/  BSYNC.RECONVERGENT B3 ;  /* 0x0000000000037941 */ /* 0x000fea0003800200 */
.L_x_48:
[----:B------:R0:W-:Y:S01]  /*1b90*/  STG.E desc[UR8][R12.64+0x1c], R0 ;  /* 0x00001c000c007986 */ /* 0x0001e2000c101908 */
[----:B------:R-:W-:Y:S02]  /*1ba0*/  IADD3 R14, P0, PT, R14, 0x40, RZ ;  /* 0x000000400e0e7810 */ /* 0x000fe40007f1e0ff */
[----:B------:R-:W-:Y:S02]  /*1bb0*/  IADD3 R6, P1, PT, R12, 0x40, RZ ;  /* 0x000000400c067810 */ /* 0x000fe40007f3e0ff */
[----:B------:R-:W-:Y:S02]  /*1bc0*/  IADD3.X R15, PT, PT, RZ, R15, RZ, P0, !PT ;  /* 0x0000000fff0f7210 */ /* 0x000fe400007fe4ff */
[----:B------:R-:W-:Y:S01]  /*1bd0*/  IADD3.X R11, PT, PT, RZ, R13, RZ, P1, !PT ;  /* 0x0000000dff0b7210 */ /* 0x000fe20000ffe4ff */
[----:B------:R-:W-:Y:S08]  /*1be0*/  @P2 BRA `(.L_x_50) ;  /* 0xffffffec00e42947 */ /* 0x000ff0000383ffff */
[----:B------:R-:W-:Y:S05]  /*1bf0*/  BSYNC.RECONVERGENT B2 ;  /* 0x0000000000027941 */ /* 0x000fea0003800200 */
.L_x_17:
[----:B------:R-:W-:-:S13]  /*1c00*/  ISETP.NE.AND P0, PT, R10, RZ, PT ;  /* 0x000000ff0a00720c */ /* 0x000fda0003f05270 */
[----:B------:R-:W-:Y:S05]  /*1c10*/  @!P0 EXIT ;  /* 0x000000000000894d */ /* 0x000fea0003800000 */
[----:B------:R-:W1:Y:S01]  /*1c20*/  LDC R9, c[0x0][0x3a0] ;  /* 0x0000e800ff097b82 */ /* 0x000e620000000800 */
[----:B------:R-:W-:Y:S02]  /*1c30*/  ISETP.GE.U32.AND P0, PT, R10, 0x8, PT ;  /* 0x000000080a00780c */ /* 0x000fe40003f06070 */
[----:B-1----:R-:W-:-:S11]  /*1c40*/  LOP3.LUT R9, R9, 0x7, RZ, 0xc0, !PT ;  /* 0x0000000709097812 */ /* 0x002fd600078ec0ff */
[----:B------:R-:W-:Y:S05]  /*1c50*/  @!P0 BRA `(.L_x_51) ;  /* 0x0000000400d08947 */ /* 0x000fea0003800000 */
[----:B------:R-:W1:Y:S02]  /*1c60*/  LDC.64 R14, c[0x0][0x390] ;  /* 0x0000e400ff0e7b82 */ /* 0x000e640000000a00 */
[----:B-1----:R-:W-:-:S05]  /*1c70*/  IMAD.WIDE.U32 R14, R7, 0x4, R14 ;  /* 0x00000004070e7825 */ /* 0x002fca00078e000e */
[----:B------:R-:W2:Y:S01]  /*1c80*/  LDG.E R4, desc[UR8][R14.64] ;  /* 0x000000080e047981 */ /* 0x000ea2000c1e1900 */
[----:B0----5:R-:W3:Y:S02]  /*1c90*/  MUFU.RCP R0, R3 ;  /* 0x0000000300007308 */ /* 0x021ee40000001000 */
[----:B---3--:R-:W-:-:S04]  /*1ca0*/  FFMA R5, -R3, R0, 1 ;  /* 0x3f80000003057423 */ /* 0x008fc80000000100 */
[----:B------:R-:W-:Y:S02]  /*1cb0*/  FFMA R0, R0, R5, R0 ;  /* 0x0000000500007223 */ /* 0x000fe40000000000 */
[----:B--2---:R-:W0:Y:S02]  /*1cc0*/  FCHK P0, R4, R3 ;  /* 0x0000000304007302 */ /* 0x004e240000000000 */
[----:B------:R-:W-:-:S04]  /*1cd0*/  FFMA R2, R0, R4, RZ ;  /* 0x0000000400027223 */ /* 0x000fc800000000ff */
[----:B------:R-:W-:-:S04]  /*1ce0*/  FFMA R5, -R3, R2, R4 ;  /* 0x0000000203057223 */ /* 0x000fc80000000104 */
[----:B------:R-:W-:Y:S01]  /*1cf0*/  FFMA R5, R0, R5, R2 ;  /* 0x0000000500057223 */ /* 0x000fe20000000002 */
[----:B0-----:R-:W-:Y:S06]  /*1d00*/  @!P0 BRA `(.L_x_52) ;  /* 0x0000000000108947 */ /* 0x001fec0003800000 */
[----:B------:R-:W-:Y:S01]  /*1d10*/  IMAD.MOV.U32 R2, RZ, RZ, R4 ;  /* 0x000000ffff027224 */ /* 0x000fe200078e0004 */
[----:B------:R-:W-:-:S07]  /*1d20*/  MOV R4, 0x1d40 ;  /* 0x00001d4000047802 */ /* 0x000fce0000000f00 */
[----:B----4-:R-:W-:Y:S05]  /*1d30*/  CALL.REL.NOINC `($__internal_0_$__cuda_sm3x_div_rn_noftz_f32_slowpath) ;  /* 0x0000000c00287944 */ /* 0x010fea0003c00000 */
[----:B------:R-:W-:-:S07]  /*1d40*/  MOV R5, R0 ;  /* 0x0000000000057202 */ /* 0x000fce0000000f00 */
.L_x_52:
[----:B------:R-:W0:Y:S02]  /*1d50*/  LDC.64 R12, c[0x0][0x388] ;  /* 0x0000e200ff0c7b82 */ /* 0x000e240000000a00 */
[----:B0-----:R-:W-:-:S05]  /*1d60*/  IMAD.WIDE.U32 R12, R7, 0x4, R12 ;  /* 0x00000004070c7825 */ /* 0x001fca00078e000c */
[----:B------:R0:W-:Y:S04]  /*1d70*/  STG.E desc[UR8][R12.64], R5 ;  /* 0x000000050c007986 */ /* 0x0001e8000c101908 */
[----:B------:R-:W2:Y:S01]  /*1d80*/  LDG.E R4, desc[UR8][R14.64+0x4] ;  /* 0x000004080e047981 */ /* 0x000ea2000c1e1900 */
[----:B------:R-:W1:Y:S02]  /*1d90*/  MUFU.RCP R0, R3 ;  /* 0x0000000300007308 */ /* 0x000e640000001000 */
        /* <DEDUP_REMOVED lines=11> */
.L_x_53:
        /* <DEDUP_REMOVED lines=14> */
.L_x_54:
        /* <DEDUP_REMOVED lines=14> */
.L_x_55:
        /* <DEDUP_REMOVED lines=14> */
.L_x_56:
        /* <DEDUP_REMOVED lines=14> */
.L_x_57:
        /* <DEDUP_REMOVED lines=14> */
.L_x_58:
        /* <DEDUP_REMOVED lines=13> */
.L_x_59:
[----:B------:R1:W-:Y:S01]  /*2380*/  STG.E desc[UR8][R12.64+0x1c], R0 ;  /* 0x00001c000c007986 */ /* 0x0003e2000c101908 */
[----:B------:R-:W-:-:S07]  /*2390*/  VIADD R7, R7, 0x8 ;  /* 0x0000000807077836 */ /* 0x000fce0000000000 */
.L_x_51:
[----:B------:R-:W-:-:S13]  /*23a0*/  ISETP.NE.AND P0, PT, R9, RZ, PT ;  /* 0x000000ff0900720c */ /* 0x000fda0003f05270 */
[----:B------:R-:W-:Y:S05]  /*23b0*/  @!P0 EXIT ;  /* 0x000000000000894d */ /* 0x000fea0003800000 */
[----:B01----:R-:W0:Y:S01]  /*23c0*/  LDC R0, c[0x0][0x3a0] ;  /* 0x0000e800ff007b82 */ /* 0x003e220000000800 */
[----:B------:R-:W-:Y:S02]  /*23d0*/  ISETP.GE.U32.AND P0, PT, R9, 0x4, PT ;  /* 0x000000040900780c */ /* 0x000fe40003f06070 */
[----:B0-----:R-:W-:-:S11]  /*23e0*/  LOP3.LUT R9, R0, 0x3, RZ, 0xc0, !PT ;  /* 0x0000000300097812 */ /* 0x001fd600078ec0ff */
[----:B------:R-:W-:Y:S05]  /*23f0*/  @!P0 BRA `(.L_x_60) ;  /* 0x0000000000f08947 */ /* 0x000fea0003800000 */
[----:B---3--:R-:W0:Y:S02]  /*2400*/  LDC.64 R12, c[0x0][0x390] ;  /* 0x0000e400ff0c7b82 */ /* 0x008e240000000a00 */
[----:B0-----:R-:W-:-:S05]  /*2410*/  IMAD.WIDE.U32 R12, R7, 0x4, R12 ;  /* 0x00000004070c7825 */ /* 0x001fca00078e000c */
[----:B------:R-:W2:Y:S01]  /*2420*/  LDG.E R4, desc[UR8][R12.64] ;  /* 0x000000080c047981 */ /* 0x000ea2000c1e1900 */
[----:B-----5:R-:W0:Y:S02]  /*2430*/  MUFU.RCP R0, R3 ;  /* 0x0000000300007308 */ /* 0x020e240000001000 */
[----:B0-----:R-:W-:-:S04]  /*2440*/  FFMA R5, -R3, R0, 1 ;  /* 0x3f80000003057423 */ /* 0x001fc80000000100 */
[----:B------:R-:W-:Y:S02]  /*2450*/  FFMA R0, R0, R5, R0 ;  /* 0x0000000500007223 */ /* 0x000fe40000000000 */
[----:B--2---:R-:W0:Y:S02]  /*2460*/  FCHK P0, R4, R3 ;  /* 0x0000000304007302 */ /* 0x004e240000000000 */
[----:B------:R-:W-:-:S04]  /*2470*/  FFMA R2, R0, R4, RZ ;  /* 0x0000000400027223 */ /* 0x000fc800000000ff */
[----:B------:R-:W-:-:S04]  /*2480*/  FFMA R5, -R3, R2, R4 ;  /* 0x0000000203057223 */ /* 0x000fc80000000104 */
[----:B------:R-:W-:Y:S01]  /*2490*/  FFMA R5, R0, R5, R2 ;  /* 0x0000000500057223 */ /* 0x000fe20000000002 */
[----:B0-----:R-:W-:Y:S06]  /*24a0*/  @!P0 BRA `(.L_x_61) ;  /* 0x0000000000108947 */ /* 0x001fec0003800000 */
[----:B------:R-:W-:Y:S02]  /*24b0*/  MOV R2, R4 ;  /* 0x0000000400027202 */ /* 0x000fe40000000f00 */
[----:B------:R-:W-:-:S07]  /*24c0*/  MOV R4, 0x24e0 ;  /* 0x000024e000047802 */ /* 0x000fce0000000f00 */
[----:B----4-:R-:W-:Y:S05]  /*24d0*/  CALL.REL.NOINC `($__internal_0_$__cuda_sm3x_div_rn_noftz_f32_slowpath) ;  /* 0x0000000400407944 */ /* 0x010fea0003c00000 */
[----:B------:R-:W-:-:S07]  /*24e0*/  MOV R5, R0 ;  /* 0x0000000000057202 */ /* 0x000fce0000000f00 */
.L_x_61:
        /* <DEDUP_REMOVED lines=16> */
.L_x_62:
        /* <DEDUP_REMOVED lines=14> */
.L_x_63:
        /* <DEDUP_REMOVED lines=13> */
.L_x_64:
[----:B------:R0:W-:Y:S01]  /*27a0*/  STG.E desc[UR8][R14.64+0xc], R0 ;  /* 0x00000c000e007986 */ /* 0x0001e2000c101908 */
[----:B------:R-:W-:-:S07]  /*27b0*/  IADD3 R7, PT, PT, R7, 0x4, RZ ;  /* 0x0000000407077810 */ /* 0x000fce0007ffe0ff */
.L_x_60:
[----:B------:R-:W-:-:S13]  /*27c0*/  ISETP.NE.AND P0, PT, R9, RZ, PT ;  /* 0x000000ff0900720c */ /* 0x000fda0003f05270 */
[----:B------:R-:W-:Y:S05]  /*27d0*/  @!P0 EXIT ;  /* 0x000000000000894d */ /* 0x000fea0003800000 */
[----:B---3--:R-:W1:Y:S01]  /*27e0*/  LDC.64 R12, c[0x0][0x388] ;  /* 0x0000e200ff0c7b82 */ /* 0x008e620000000a00 */
[----:B------:R-:W-:-:S07]  /*27f0*/  IMAD.MOV R9, RZ, RZ, -R9 ;  /* 0x000000ffff097224 */ /* 0x000fce00078e0a09 */
[----:B------:R-:W2:Y:S01]  /*2800*/  LDC.64 R4, c[0x0][0x390] ;  /* 0x0000e400ff047b82 */ /* 0x000ea20000000a00 */
[----:B-1----:R-:W-:-:S04]  /*2810*/  IMAD.WIDE.U32 R12, R7, 0x4, R12 ;  /* 0x00000004070c7825 */ /* 0x002fc800078e000c */
[----:B--2---:R-:W-:-:S03]  /*2820*/  IMAD.WIDE.U32 R6, R7, 0x4, R4 ;  /* 0x0000000407067825 */ /* 0x004fc600078e0004 */
[----:B------:R-:W-:-:S07]  /*2830*/  MOV R10, R6 ;  /* 0x00000006000a7202 */ /* 0x000fce0000000f00 */
.L_x_67:
[----:B------:R-:W-:-:S05]  /*2840*/  MOV R6, R10 ;  /* 0x0000000a00067202 */ /* 0x000fca0000000f00 */
[----:B-1----:R-:W2:Y:S01]  /*2850*/  LDG.E R4, desc[UR8][R6.64] ;  /* 0x0000000806047981 */ /* 0x002ea2000c1e1900 */
[----:B0----5:R-:W0:Y:S01]  /*2860*/  MUFU.RCP R0, R3 ;  /* 0x0000000300007308 */ /* 0x021e220000001000 */
[----:B------:R-:W-:Y:S01]  /*2870*/  IADD3 R9, PT, PT, R9, 0x1, RZ ;  /* 0x0000000109097810 */ /* 0x000fe20007ffe0ff */
[----:B------:R-:W-:Y:S03]  /*2880*/  BSSY.RECONVERGENT B2, `(.L_x_65) ;  /* 0x000000c000027945 */ /* 0x000fe60003800200 */
        /* <DEDUP_REMOVED lines=8> */
[----:B------:R-:W-:Y:S02]  /*2910*/  MOV R2, R4 ;  /* 0x0000000400027202 */ /* 0x000fe40000000f00 */
[----:B------:R-:W-:-:S07]  /*2920*/  MOV R4, 0x2940 ;  /* 0x0000294000047802 */ /* 0x000fce0000000f00 */
[----:B----4-:R-:W-:Y:S05]  /*2930*/  CALL.REL.NOINC `($__internal_0_$__cuda_sm3x_div_rn_noftz_f32_slowpath) ;  /* 0x0000000000287944 */ /* 0x010fea0003c00000 */
.L_x_66:
[----:B------:R-:W-:Y:S05]  /*2940*/  BSYNC.RECONVERGENT B2 ;  /* 0x0000000000027941 */ /* 0x000fea0003800200 */
.L_x_65:
[----:B------:R-:W-:Y:S01]  /*2950*/  MOV R4, R12 ;  /* 0x0000000c00047202 */ /* 0x000fe20000000f00 */
[----:B------:R-:W-:Y:S01]  /*2960*/  IMAD.MOV.U32 R5, RZ, RZ, R13 ;  /* 0x000000ffff057224 */ /* 0x000fe200078e000d */
[----:B------:R-:W-:Y:S02]  /*2970*/  IADD3 R10, P1, PT, R10, 0x4, RZ ;  /* 0x000000040a0a7810 */ /* 0x000fe40007f3e0ff */
[----:B------:R-:W-:Y:S02]  /*2980*/  IADD3 R12, P0, PT, R12, 0x4, RZ ;  /* 0x000000040c0c7810 */ /* 0x000fe40007f1e0ff */
[----:B------:R1:W-:Y:S01]  /*2990*/  STG.E desc[UR8][R4.64], R0 ;  /* 0x0000000004007986 */ /* 0x0003e2000c101908 */
[----:B------:R-:W-:Y:S02]  /*29a0*/  IADD3.X R7, PT, PT, RZ, R7, RZ, P1, !PT ;  /* 0x00000007ff077210 */ /* 0x000fe40000ffe4ff */
[----:B------:R-:W-:Y:S01]  /*29b0*/  IADD3.X R13, PT, PT, RZ, R13, RZ, P0, !PT ;  /* 0x0000000dff0d7210 */ /* 0x000fe200007fe4ff */
[----:B------:R-:W-:Y:S07]  /*29c0*/  @P2 BRA `(.L_x_67) ;  /* 0xfffffffc009c2947 */ /* 0x000fee000383ffff */
[----:B------:R-:W-:Y:S05]  /*29d0*/  EXIT ;  /* 0x000000000000794d */ /* 0x000fea0003800000 */
        .weak           $__internal_0_$__cuda_sm3x_div_rn_noftz_f32_slowpath
        .type           $__internal_0_$__cuda_sm3x_div_rn_noftz_f32_slowpath,@function
        .size           $__internal_0_$__cuda_sm3x_div_rn_noftz_f32_slowpath,(.L_x_80 - $__internal_0_$__cuda_sm3x_div_rn_noftz_f32_slowpath)
$__internal_0_$__cuda_sm3x_div_rn_noftz_f32_slowpath:
[----:B------:R-:W-:Y:S01]  /*29e0*/  SHF.R.U32.HI R5, RZ, 0x17, R3 ;  /* 0x00000017ff057819 */ /* 0x000fe20000011603 */
[----:B------:R-:W-:Y:S01]  /*29f0*/  BSSY.RECONVERGENT B0, `(.L_x_68) ;  /* 0x0000065000007945 */ /* 0x000fe20003800200 */
[--C-:B------:R-:W-:Y:S01]  /*2a00*/  SHF.R.U32.HI R0, RZ, 0x17, R2.reuse ;  /* 0x00000017ff007819 */ /* 0x100fe20000011602 */
[----:B------:R-:W-:Y:S01]  /*2a10*/  IMAD.MOV.U32 R11, RZ, RZ, R2 ;  /* 0x000000ffff0b7224 */ /* 0x000fe200078e0002 */
[----:B------:R-:W-:Y:S02]  /*2a20*/  LOP3.LUT R5, R5, 0xff, RZ, 0xc0, !PT ;  /* 0x000000ff05057812 */ /* 0x000fe400078ec0ff */
[----:B------:R-:W-:Y:S02]  /*2a30*/  LOP3.LUT R0, R0, 0xff, RZ, 0xc0, !PT ;  /* 0x000000ff00007812 */ /* 0x000fe400078ec0ff */
[----:B------:R-:W-:Y:S02]  /*2a40*/  IADD3 R8, PT, PT, R5, -0x1, RZ ;  /* 0xffffffff05087810 */ /* 0x000fe40007ffe0ff */
[----:B------:R-:W-:-:S02]  /*2a50*/  IADD3 R6, PT, PT, R0, -0x1, RZ ;  /* 0xffffffff00067810 */ /* 0x000fc40007ffe0ff */
[----:B------:R-:W-:Y:S02]  /*2a60*/  ISETP.GT.U32.AND P0, PT, R8, 0xfd, PT ;  /* 0x000000fd0800780c */ /* 0x000fe40003f04070 */
[----:B------:R-:W-:Y:S02]  /*2a70*/  MOV R16, R3 ;  /* 0x0000000300107202 */ /* 0x000fe40000000f00 */
[----:B------:R-:W-:-:S13]  /*2a80*/  ISETP.GT.U32.OR P0, PT, R6, 0xfd, P0 ;  /* 0x000000fd0600780c */ /* 0x000fda0000704470 */
[----:B------:R-:W-:Y:S01]  /*2a90*/  @!P0 MOV R6, RZ ;  /* 0x000000ff00068202 */ /* 0x000fe20000000f00 */
[----:B------:R-:W-:Y:S06]  /*2aa0*/  @!P0 BRA `(.L_x_69) ;  /* 0x0000000000608947 */ /* 0x000fec0003800000 */
[----:B------:R-:W-:Y:S02]  /*2ab0*/  FSETP.GTU.FTZ.AND P0, PT, |R2|, +INF , PT ;  /* 0x7f8000000200780b */ /* 0x000fe40003f1c200 */
[----:B------:R-:W-:-:S04]  /*2ac0*/  FSETP.GTU.FTZ.AND P1, PT, |R3|, +INF , PT ;  /* 0x7f8000000300780b */ /* 0x000fc80003f3c200 */
[----:B------:R-:W-:-:S13]  /*2ad0*/  PLOP3.LUT P0, PT, P0, P1, PT, 0xf8, 0x8f ;  /* 0x00000000008f781c */ /* 0x000fda0000703f70 */
[----:B------:R-:W-:Y:S05]  /*2ae0*/  @P0 BRA `(.L_x_70) ;  /* 0x0000000400500947 */ /* 0x000fea0003800000 */
[----:B------:R-:W-:-:S13]  /*2af0*/  LOP3.LUT P0, RZ, R16, 0x7fffffff, R11, 0xc8, !PT ;  /* 0x7fffffff10ff7812 */ /* 0x000fda000780c80b */
[----:B------:R-:W-:Y:S05]  /*2b00*/  @!P0 BRA `(.L_x_71) ;  /* 0x0000000400408947 */ /* 0x000fea0003800000 */
[C---:B------:R-:W-:Y:S02]  /*2b10*/  FSETP.NEU.FTZ.AND P3, PT, |R2|.reuse, +INF , PT ;  /* 0x7f8000000200780b */ /* 0x040fe40003f7d200 */
[----:B------:R-:W-:Y:S02]  /*2b20*/  FSETP.NEU.FTZ.AND P1, PT, |R3|, +INF , PT ;  /* 0x7f8000000300780b */ /* 0x000fe40003f3d200 */
[----:B------:R-:W-:-:S11]  /*2b30*/  FSETP.NEU.FTZ.AND P0, PT, |R2|, +INF , PT ;  /* 0x7f8000000200780b */ /* 0x000fd60003f1d200 */
[----:B------:R-:W-:Y:S05]  /*2b40*/  @!P1 BRA !P3, `(.L_x_71) ;  /* 0x0000000400309947 */ /* 0x000fea0005800000 */
[----:B------:R-:W-:-:S04]  /*2b50*/  LOP3.LUT P3, RZ, R11, 0x7fffffff, RZ, 0xc0, !PT ;  /* 0x7fffffff0bff7812 */ /* 0x000fc8000786c0ff */
[----:B------:R-:W-:-:S13]  /*2b60*/  PLOP3.LUT P1, PT, P1, P3, PT, 0x2f, 0xf2 ;  /* 0x0000000000f2781c */ /* 0x000fda0000f26577 */
[----:B------:R-:W-:Y:S05]  /*2b70*/  @P1 BRA `(.L_x_72) ;  /* 0x00000004001c1947 */ /* 0x000fea0003800000 */
[----:B------:R-:W-:-:S04]  /*2b80*/  LOP3.LUT P1, RZ, R16, 0x7fffffff, RZ, 0xc0, !PT ;  /* 0x7fffffff10ff7812 */ /* 0x000fc8000782c0ff */
[----:B------:R-:W-:-:S13]  /*2b90*/  PLOP3.LUT P0, PT, P0, P1, PT, 0x2f, 0xf2 ;  /* 0x0000000000f2781c */ /* 0x000fda0000702577 */
[----:B------:R-:W-:Y:S05]  /*2ba0*/  @P0 BRA `(.L_x_73) ;  /* 0x0000000400040947 */ /* 0x000fea0003800000 */
[----:B------:R-:W-:Y:S02]  /*2bb0*/  IADD3 R6, PT, PT, R0, -0x1, RZ ;  /* 0xffffffff00067810 */ /* 0x000fe40007ffe0ff */
[----:B------:R-:W-:Y:S02]  /*2bc0*/  ISETP.GE.AND P1, PT, R8, RZ, PT ;  /* 0x000000ff0800720c */ /* 0x000fe40003f26270 */
[----:B------:R-:W-:-:S11]  /*2bd0*/  ISETP.GE.AND P0, PT, R6, RZ, PT ;  /* 0x000000ff0600720c */ /* 0x000fd60003f06270 */
[----:B------:R-:W-:Y:S02]  /*2be0*/  @!P1 FFMA R16, R3, 1.84467440737095516160e+19, RZ ;  /* 0x5f80000003109823 */ /* 0x000fe400000000ff */
[----:B------:R-:W-:Y:S01]  /*2bf0*/  @P0 MOV R6, RZ ;  /* 0x000000ff00060202 */ /* 0x000fe20000000f00 */
[----:B------:R-:W-:Y:S02]  /*2c00*/  @!P0 IMAD.MOV.U32 R6, RZ, RZ, -0x40 ;  /* 0xffffffc0ff068424 */ /* 0x000fe400078e00ff */
[----:B------:R-:W-:-:S03]  /*2c10*/  @!P0 FFMA R11, R2, 1.84467440737095516160e+19, RZ ;  /* 0x5f800000020b8823 */ /* 0x000fc600000000ff */
[----:B------:R-:W-:-:S07]  /*2c20*/  @!P1 IADD3 R6, PT, PT, R6, 0x40, RZ ;  /* 0x0000004006069810 */ /* 0x000fce0007ffe0ff */
.L_x_69:
[----:B------:R-:W-:Y:S01]  /*2c30*/  LEA R17, R5, 0xc0800000, 0x17 ;  /* 0xc080000005117811 */ /* 0x000fe200078eb8ff */
[----:B------:R-:W-:Y:S03]  /*2c40*/  BSSY.RECONVERGENT B1, `(.L_x_74) ;  /* 0x0000036000017945 */ /* 0x000fe60003800200 */
[----:B------:R-:W-:Y:S02]  /*2c50*/  IADD3 R18, PT, PT, -R17, R16, RZ ;  /* 0x0000001011127210 */ /* 0x000fe40007ffe1ff */
[----:B------:R-:W-:Y:S02]  /*2c60*/  IADD3 R16, PT, PT, R0, -0x7f, RZ ;  /* 0xffffff8100107810 */ /* 0x000fe40007ffe0ff */
[----:B------:R-:W0:Y:S01]  /*2c70*/  MUFU.RCP R8, R18 ;  /* 0x0000001200087308 */ /* 0x000e220000001000 */
[----:B------:R-:W-:Y:S02]  /*2c80*/  FADD.FTZ R17, -R18, -RZ ;  /* 0x800000ff12117221 */ /* 0x000fe40000010100 */
[----:B------:R-:W-:-:S02]  /*2c90*/  IMAD R0, R16, -0x800000, R11 ;  /* 0xff80000010007824 */ /* 0x000fc400078e020b */
[----:B0-----:R-:W-:-:S04]  /*2ca0*/  FFMA R19, R8, R17, 1 ;  /* 0x3f80000008137423 */ /* 0x001fc80000000011 */
[----:B------:R-:W-:-:S04]  /*2cb0*/  FFMA R19, R8, R19, R8 ;  /* 0x0000001308137223 */ /* 0x000fc80000000008 */
[----:B------:R-:W-:-:S04]  /*2cc0*/  FFMA R8, R0, R19, RZ ;  /* 0x0000001300087223 */ /* 0x000fc800000000ff */
[----:B------:R-:W-:-:S04]  /*2cd0*/  FFMA R11, R17, R8, R0 ;  /* 0x00000008110b7223 */ /* 0x000fc80000000000 */
[----:B------:R-:W-:Y:S01]  /*2ce0*/  FFMA R8, R19, R11, R8 ;  /* 0x0000000b13087223 */ /* 0x000fe20000000008 */
[----:B------:R-:W-:-:S03]  /*2cf0*/  IADD3 R11, PT, PT, R16, 0x7f, -R5 ;  /* 0x0000007f100b7810 */ /* 0x000fc60007ffe805 */
[----:B------:R-:W-:Y:S01]  /*2d00*/  FFMA R17, R17, R8, R0 ;  /* 0x0000000811117223 */ /* 0x000fe20000000000 */
[----:B------:R-:W-:-:S03]  /*2d10*/  IADD3 R11, PT, PT, R11, R6, RZ ;  /* 0x000000060b0b7210 */ /* 0x000fc60007ffe0ff */
[----:B------:R-:W-:-:S05]  /*2d20*/  FFMA R0, R19, R17, R8 ;  /* 0x0000001113007223 */ /* 0x000fca0000000008 */
[----:B------:R-:W-:-:S04]  /*2d30*/  SHF.R.U32.HI R5, RZ, 0x17, R0 ;  /* 0x00000017ff057819 */ /* 0x000fc80000011600 */
[----:B------:R-:W-:-:S04]  /*2d40*/  LOP3.LUT R6, R5, 0xff, RZ, 0xc0, !PT ;  /* 0x000000ff05067812 */ /* 0x000fc800078ec0ff */
[----:B------:R-:W-:-:S05]  /*2d50*/  IADD3 R5, PT, PT, R6, R11, RZ ;  /* 0x0000000b06057210 */ /* 0x000fca0007ffe0ff */
[----:B------:R-:W-:-:S05]  /*2d60*/  VIADD R6, R5, 0xffffffff ;  /* 0xffffffff05067836 */ /* 0x000fca0000000000 */
[----:B------:R-:W-:-:S13]  /*2d70*/  ISETP.GE.U32.AND P0, PT, R6, 0xfe, PT ;  /* 0x000000fe0600780c */ /* 0x000fda0003f06070 */
[----:B------:R-:W-:Y:S05]  /*2d80*/  @!P0 BRA `(.L_x_75) ;  /* 0x0000000000808947 */ /* 0x000fea0003800000 */
[----:B------:R-:W-:-:S13]  /*2d90*/  ISETP.GT.AND P0, PT, R5, 0xfe, PT ;  /* 0x000000fe0500780c */ /* 0x000fda0003f04270 */
[----:B------:R-:W-:Y:S05]  /*2da0*/  @P0 BRA `(.L_x_76) ;  /* 0x00000000006c0947 */ /* 0x000fea0003800000 */
[----:B------:R-:W-:-:S13]  /*2db0*/  ISETP.GE.AND P0, PT, R5, 0x1, PT ;  /* 0x000000010500780c */ /* 0x000fda0003f06270 */
[----:B------:R-:W-:Y:S05]  /*2dc0*/  @P0 BRA `(.L_x_77) ;  /* 0x0000000000740947 */ /* 0x000fea0003800000 */
[----:B------:R-:W-:Y:S02]  /*2dd0*/  ISETP.GE.AND P0, PT, R5, -0x18, PT ;  /* 0xffffffe80500780c */ /* 0x000fe40003f06270 */
[----:B------:R-:W-:-:S11]  /*2de0*/  LOP3.LUT R0, R0, 0x80000000, RZ, 0xc0, !PT ;  /* 0x8000000000007812 */ /* 0x000fd600078ec0ff */
[----:B------:R-:W-:Y:S05]  /*2df0*/  @!P0 BRA `(.L_x_77) ;  /* 0x0000000000688947 */ /* 0x000fea0003800000 */
[CCC-:B------:R-:W-:Y:S01]  /*2e00*/  FFMA.RZ R6, R19.reuse, R17.reuse, R8.reuse ;  /* 0x0000001113067223 */ /* 0x1c0fe2000000c008 */
[CCC-:B------:R-:W-:Y:S01]  /*2e10*/  FFMA.RP R11, R19.reuse, R17.reuse, R8.reuse ;  /* 0x00000011130b7223 */ /* 0x1c0fe20000008008 */
[----:B------:R-:W-:Y:S01]  /*2e20*/  FFMA.RM R16, R19, R17, R8 ;  /* 0x0000001113107223 */ /* 0x000fe20000004008 */
[C---:B------:R-:W-:Y:S02]  /*2e30*/  IADD3 R8, PT, PT, R5.reuse, 0x20, RZ ;  /* 0x0000002005087810 */ /* 0x040fe40007ffe0ff */
[----:B------:R-:W-:Y:S02]  /*2e40*/  LOP3.LUT R6, R6, 0x7fffff, RZ, 0xc0, !PT ;  /* 0x007fffff06067812 */ /* 0x000fe400078ec0ff */
[C---:B------:R-:W-:Y:S02]  /*2e50*/  ISETP.NE.AND P3, PT, R5.reuse, RZ, PT ;  /* 0x000000ff0500720c */ /* 0x040fe40003f65270 */
[----:B------:R-:W-:Y:S02]  /*2e60*/  LOP3.LUT R17, R6, 0x800000, RZ, 0xfc, !PT ;  /* 0x0080000006117812 */ /* 0x000fe400078efcff */
[----:B------:R-:W-:-:S02]  /*2e70*/  ISETP.NE.AND P1, PT, R5, RZ, PT ;  /* 0x000000ff0500720c */ /* 0x000fc40003f25270 */
[----:B------:R-:W-:Y:S02]  /*2e80*/  IADD3 R5, PT, PT, -R5, RZ, RZ ;  /* 0x000000ff05057210 */ /* 0x000fe40007ffe1ff */
[----:B------:R-:W-:Y:S02]  /*2e90*/  SHF.L.U32 R8, R17, R8, RZ ;  /* 0x0000000811087219 */ /* 0x000fe400000006ff */
[----:B------:R-:W-:Y:S02]  /*2ea0*/  FSETP.NEU.FTZ.AND P0, PT, R11, R16, PT ;  /* 0x000000100b00720b */ /* 0x000fe40003f1d000 */
[----:B------:R-:W-:Y:S02]  /*2eb0*/  SEL R6, R5, RZ, P3 ;  /* 0x000000ff05067207 */ /* 0x000fe40001800000 */
[----:B------:R-:W-:Y:S02]  /*2ec0*/  ISETP.NE.AND P1, PT, R8, RZ, P1 ;  /* 0x000000ff0800720c */ /* 0x000fe40000f25270 */
[----:B------:R-:W-:-:S02]  /*2ed0*/  SHF.R.U32.HI R8, RZ, R6, R17 ;  /* 0x00000006ff087219 */ /* 0x000fc40000011611 */
[----:B------:R-:W-:Y:S02]  /*2ee0*/  PLOP3.LUT P0, PT, P0, P1, PT, 0xf8, 0x8f ;  /* 0x00000000008f781c */ /* 0x000fe40000703f70 */
[----:B------:R-:W-:Y:S02]  /*2ef0*/  SHF.R.U32.HI R6, RZ, 0x1, R8 ;  /* 0x00000001ff067819 */ /* 0x000fe40000011608 */
[----:B------:R-:W-:-:S04]  /*2f00*/  SEL R5, RZ, 0x1, !P0 ;  /* 0x00000001ff057807 */ /* 0x000fc80004000000 */
[----:B------:R-:W-:-:S04]  /*2f10*/  LOP3.LUT R5, R5, 0x1, R6, 0xf8, !PT ;  /* 0x0000000105057812 */ /* 0x000fc800078ef806 */
[----:B------:R-:W-:-:S04]  /*2f20*/  LOP3.LUT R5, R5, R8, RZ, 0xc0, !PT ;  /* 0x0000000805057212 */ /* 0x000fc800078ec0ff */
[----:B------:R-:W-:-:S04]  /*2f30*/  IADD3 R5, PT, PT, R6, R5, RZ ;  /* 0x0000000506057210 */ /* 0x000fc80007ffe0ff */
[----:B------:R-:W-:Y:S01]  /*2f40*/  LOP3.LUT R0, R5, R0, RZ, 0xfc, !PT ;  /* 0x0000000005007212 */ /* 0x000fe200078efcff */
[----:B------:R-:W-:Y:S06]  /*2f50*/  BRA `(.L_x_77) ;  /* 0x0000000000107947 */ /* 0x000fec0003800000 */
.L_x_76:
[----:B------:R-:W-:-:S04]  /*2f60*/  LOP3.LUT R0, R0, 0x80000000, RZ, 0xc0, !PT ;  /* 0x8000000000007812 */ /* 0x000fc800078ec0ff */
[----:B------:R-:W-:Y:S01]  /*2f70*/  LOP3.LUT R0, R0, 0x7f800000, RZ, 0xfc, !PT ;  /* 0x7f80000000007812 */ /* 0x000fe200078efcff */
[----:B------:R-:W-:Y:S06]  /*2f80*/  BRA `(.L_x_77) ;  /* 0x0000000000047947 */ /* 0x000fec0003800000 */
.L_x_75:
[----:B------:R-:W-:-:S07]  /*2f90*/  LEA R0, R11, R0, 0x17 ;  /* 0x000000000b007211 */ /* 0x000fce00078eb8ff */
.L_x_77:
[----:B------:R-:W-:Y:S05]  /*2fa0*/  BSYNC.RECONVERGENT B1 ;  /* 0x0000000000017941 */ /* 0x000fea0003800200 */
.L_x_74:
[----:B------:R-:W-:Y:S05]  /*2fb0*/  BRA `(.L_x_78) ;  /* 0x0000000000207947 */ /* 0x000fea0003800000 */
.L_x_73:
[----:B------:R-:W-:-:S04]  /*2fc0*/  LOP3.LUT R11, R16, 0x80000000, R11, 0x48, !PT ;  /* 0x80000000100b7812 */ /* 0x000fc800078e480b */
[----:B------:R-:W-:Y:S01]  /*2fd0*/  LOP3.LUT R0, R11, 0x7f800000, RZ, 0xfc, !PT ;  /* 0x7f8000000b007812 */ /* 0x000fe200078efcff */
[----:B------:R-:W-:Y:S06]  /*2fe0*/  BRA `(.L_x_78) ;  /* 0x0000000000147947 */ /* 0x000fec0003800000 */
.L_x_72:
[----:B------:R-:W-:Y:S01]  /*2ff0*/  LOP3.LUT R0, R16, 0x80000000, R11, 0x48, !PT ;  /* 0x8000000010007812 */ /* 0x000fe200078e480b */
[----:B------:R-:W-:Y:S06]  /*3000*/  BRA `(.L_x_78) ;  /* 0x00000000000c7947 */ /* 0x000fec0003800000 */
.L_x_71:
[----:B------:R-:W0:Y:S01]  /*3010*/  MUFU.RSQ R0, -QNAN ;  /* 0xffc0000000007908 */ /* 0x000e220000001400 */
[----:B------:R-:W-:Y:S05]  /*3020*/  BRA `(.L_x_78) ;  /* 0x0000000000047947 */ /* 0x000fea0003800000 */
.L_x_70:
[----:B------:R-:W-:-:S07]  /*3030*/  FADD.FTZ R0, R2, R3 ;  /* 0x0000000302007221 */ /* 0x000fce0000010000 */
.L_x_78:
[----:B------:R-:W-:Y:S05]  /*3040*/  BSYNC.RECONVERGENT B0 ;  /* 0x0000000000007941 */ /* 0x000fea0003800200 */
.L_x_68:
[----:B------:R-:W-:-:S04]  /*3050*/  HFMA2 R5, -RZ, RZ, 0, 0 ;  /* 0x00000000ff057431 */ /* 0x000fc800000001ff */
[----:B0-----:R-:W-:Y:S05]  /*3060*/  RET.REL.NODEC R4 `(_Z7softmaxPfS_S_S_i) ;  /* 0xffffffcc04e47950 */ /* 0x001fea0003c3ffff */
.L_x_79:
[----:B------:R-:W-:-:S00]  /*3070*/  BRA `(.L_x_79) ;  /* 0xfffffffc00fc7947 */ /* 0x000fc0000383ffff */
[----:B------:R-:W-:-:S00]  /*3080*/  NOP ;  /* 0x0000000000007918 */ /* 0x000fc00000000000 */
[----:B------:R-:W-:-:S00]  /*3090*/  NOP ;  /* 0x0000000000007918 */ /* 0x000fc00000000000 */
[----:B------:R-:W-:-:S00]  /*30a0*/  NOP ;  /* 0x0000000000007918 */ /* 0x000fc00000000000 */
[----:B------:R-:W-:-:S00]  /*30b0*/  NOP ;  /* 0x0000000000007918 */ /* 0x000fc00000000000 */
[----:B------:R-:W-:-:S00]  /*30c0*/  NOP ;  /* 0x0000000000007918 */ /* 0x000fc00000000000 */
[----:B------:R-:W-:-:S00]  /*30d0*/  NOP ;  /* 0x0000000000007918 */ /* 0x000fc00000000000 */
[----:B------:R-:W-:-:S00]  /*30e0*/  NOP ;  /* 0x0000000000007918 */ /* 0x000fc00000000000 */
[----:B------:R-:W-:-:S00]  /*30f0*/  NOP ;  /* 0x0000000000007918 */ /* 0x000fc00000000000 */
.L_x_80:


//--------------------- .nv.shared.reserved.0     --------------------------
	.section	.nv.shared.reserved.0,"aw",@nobits
	.weak		__nv_reservedSMEM_offset_0_alias
	.size		__nv_reservedSMEM_offset_0_alias, 0, 64
	.other		__nv_reservedSMEM_offset_0_alias,@"STO_CUDA_RESERVED_SHARED STV_DEFAULT"
__nv_reservedSMEM_offset_0_alias:
	.zero		0
	.zero		64


//--------------------- .nv.constant0._Z7softmaxPfS_S_S_i --------------------------
	.section	.nv.constant0._Z7softmaxPfS_S_S_i,"a",@progbits
	.sectionflags	@""
	.align	4
.nv.constant0._Z7softmaxPfS_S_S_i:
	.zero		932


//--------------------- SYMBOLS --------------------------

	.type		.nv.reservedSmem.offset0,@object
	.size		.nv.reservedSmem.offset0,0x4
